//
// Generated by NVIDIA NVVM Compiler
//
// Compiler Build ID: CL-36424714
// Cuda compilation tools, release 13.0, V13.0.88
// Based on NVVM 20.0.0
//

.version 9.0
.target sm_100
.address_size 64

	// .globl	_Z17initialize_buffermmPj

.visible .entry _Z17initialize_buffermmPj(
	.param .u64 _Z17initialize_buffermmPj_param_0,
	.param .u64 _Z17initialize_buffermmPj_param_1,
	.param .u64 .ptr .align 1 _Z17initialize_buffermmPj_param_2
)
{
	.reg .pred 	%p<10>;
	.reg .b32 	%r<6>;
	.reg .b64 	%rd<47>;

	ld.param.u64 	%rd26, [_Z17initialize_buffermmPj_param_0];
	ld.param.u64 	%rd27, [_Z17initialize_buffermmPj_param_1];
	ld.param.u64 	%rd28, [_Z17initialize_buffermmPj_param_2];
	cvta.to.global.u64 	%rd1, %rd28;
	mov.u32 	%r1, %ctaid.x;
	cvt.u64.u32 	%rd29, %r1;
	mul.lo.s64 	%rd42, %rd26, %rd29;
	add.s64 	%rd30, %rd42, %rd26;
	min.u64 	%rd3, %rd30, %rd27;
	setp.ge.u64 	%p1, %rd42, %rd3;
	@%p1 bra 	$L__BB0_13;
	sub.s64 	%rd4, %rd3, %rd42;
	and.b64  	%rd5, %rd4, 15;
	sub.s64 	%rd31, %rd42, %rd3;
	setp.gt.u64 	%p2, %rd31, -16;
	@%p2 bra 	$L__BB0_4;
	and.b64  	%rd40, %rd4, -16;
	shl.b64 	%rd32, %rd42, 2;
	add.s64 	%rd33, %rd32, %rd1;
	add.s64 	%rd39, %rd33, 32;
$L__BB0_3:
	.pragma "nounroll";
	mov.b32 	%r2, -1;
	st.global.u32 	[%rd39+-32], %r2;
	st.global.u32 	[%rd39+-28], %r2;
	st.global.u32 	[%rd39+-24], %r2;
	st.global.u32 	[%rd39+-20], %r2;
	st.global.u32 	[%rd39+-16], %r2;
	st.global.u32 	[%rd39+-12], %r2;
	st.global.u32 	[%rd39+-8], %r2;
	st.global.u32 	[%rd39+-4], %r2;
	st.global.u32 	[%rd39], %r2;
	st.global.u32 	[%rd39+4], %r2;
	st.global.u32 	[%rd39+8], %r2;
	st.global.u32 	[%rd39+12], %r2;
	st.global.u32 	[%rd39+16], %r2;
	st.global.u32 	[%rd39+20], %r2;
	st.global.u32 	[%rd39+24], %r2;
	st.global.u32 	[%rd39+28], %r2;
	add.s64 	%rd42, %rd42, 16;
	add.s64 	%rd40, %rd40, -16;
	add.s64 	%rd39, %rd39, 64;
	setp.ne.s64 	%p3, %rd40, 0;
	@%p3 bra 	$L__BB0_3;
$L__BB0_4:
	setp.eq.s64 	%p4, %rd5, 0;
	@%p4 bra 	$L__BB0_13;
	and.b64  	%rd15, %rd4, 7;
	setp.lt.u64 	%p5, %rd5, 8;
	@%p5 bra 	$L__BB0_7;
	shl.b64 	%rd34, %rd42, 2;
	add.s64 	%rd35, %rd1, %rd34;
	mov.b32 	%r3, -1;
	st.global.u32 	[%rd35], %r3;
	st.global.u32 	[%rd35+4], %r3;
	st.global.u32 	[%rd35+8], %r3;
	st.global.u32 	[%rd35+12], %r3;
	st.global.u32 	[%rd35+16], %r3;
	st.global.u32 	[%rd35+20], %r3;
	st.global.u32 	[%rd35+24], %r3;
	st.global.u32 	[%rd35+28], %r3;
	add.s64 	%rd42, %rd42, 8;
$L__BB0_7:
	setp.eq.s64 	%p6, %rd15, 0;
	@%p6 bra 	$L__BB0_13;
	and.b64  	%rd45, %rd4, 3;
	setp.lt.u64 	%p7, %rd15, 4;
	@%p7 bra 	$L__BB0_10;
	shl.b64 	%rd36, %rd42, 2;
	add.s64 	%rd37, %rd1, %rd36;
	mov.b32 	%r4, -1;
	st.global.u32 	[%rd37], %r4;
	st.global.u32 	[%rd37+4], %r4;
	st.global.u32 	[%rd37+8], %r4;
	st.global.u32 	[%rd37+12], %r4;
	add.s64 	%rd42, %rd42, 4;
$L__BB0_10:
	setp.eq.s64 	%p8, %rd45, 0;
	@%p8 bra 	$L__BB0_13;
	shl.b64 	%rd38, %rd42, 2;
	add.s64 	%rd46, %rd1, %rd38;
$L__BB0_12:
	.pragma "nounroll";
	mov.b32 	%r5, -1;
	st.global.u32 	[%rd46], %r5;
	add.s64 	%rd46, %rd46, 4;
	add.s64 	%rd45, %rd45, -1;
	setp.ne.s64 	%p9, %rd45, 0;
	@%p9 bra 	$L__BB0_12;
$L__BB0_13:
	ret;

}
	// .globl	_Z24unmark_multiples_threadsjPjmjS_
.visible .entry _Z24unmark_multiples_threadsjPjmjS_(
	.param .u32 _Z24unmark_multiples_threadsjPjmjS__param_0,
	.param .u64 .ptr .align 1 _Z24unmark_multiples_threadsjPjmjS__param_1,
	.param .u64 _Z24unmark_multiples_threadsjPjmjS__param_2,
	.param .u32 _Z24unmark_multiples_threadsjPjmjS__param_3,
	.param .u64 .ptr .align 1 _Z24unmark_multiples_threadsjPjmjS__param_4
)
{
	.reg .pred 	%p<7>;
	.reg .b32 	%r<17>;
	.reg .b64 	%rd<24>;

	ld.param.u32 	%r4, [_Z24unmark_multiples_threadsjPjmjS__param_0];
	ld.param.u64 	%rd11, [_Z24unmark_multiples_threadsjPjmjS__param_1];
	ld.param.u64 	%rd12, [_Z24unmark_multiples_threadsjPjmjS__param_2];
	ld.param.u32 	%r5, [_Z24unmark_multiples_threadsjPjmjS__param_3];
	ld.param.u64 	%rd13, [_Z24unmark_multiples_threadsjPjmjS__param_4];
	mov.u32 	%r16, %tid.x;
	setp.ge.u32 	%p1, %r16, %r4;
	@%p1 bra 	$L__BB1_7;
	cvt.u64.u32 	%rd1, %r5;
	cvta.to.global.u64 	%rd2, %rd11;
	cvta.to.global.u64 	%rd3, %rd13;
$L__BB1_2:
	mul.wide.u32 	%rd14, %r16, 4;
	add.s64 	%rd15, %rd2, %rd14;
	ld.global.u32 	%r6, [%rd15];
	cvt.u64.u32 	%rd4, %r6;
	mul.wide.u32 	%rd22, %r6, %r6;
	setp.gt.u64 	%p2, %rd22, %rd1;
	@%p2 bra 	$L__BB1_4;
	cvt.u32.u64 	%r7, %rd4;
	div.u32 	%r8, %r5, %r7;
	mad.lo.s32 	%r9, %r7, %r8, %r7;
	cvt.u64.u32 	%rd22, %r9;
$L__BB1_4:
	and.b64  	%rd16, %rd22, 1;
	setp.eq.b64 	%p3, %rd16, 1;
	selp.b64 	%rd17, 0, %rd4, %p3;
	add.s64 	%rd18, %rd17, %rd22;
	shr.u64 	%rd23, %rd18, 1;
	setp.gt.u64 	%p4, %rd23, %rd12;
	@%p4 bra 	$L__BB1_6;
$L__BB1_5:
	shr.u64 	%rd19, %rd23, 3;
	and.b64  	%rd20, %rd19, 2305843009213693948;
	add.s64 	%rd21, %rd3, %rd20;
	cvt.u32.u64 	%r10, %rd23;
	and.b32  	%r11, %r10, 31;
	mov.b32 	%r12, 1;
	shl.b32 	%r13, %r12, %r11;
	not.b32 	%r14, %r13;
	atom.global.and.b32 	%r15, [%rd21], %r14;
	add.s64 	%rd23, %rd23, %rd4;
	setp.le.u64 	%p5, %rd23, %rd12;
	@%p5 bra 	$L__BB1_5;
$L__BB1_6:
	add.s32 	%r16, %r16, 256;
	setp.lt.u32 	%p6, %r16, %r4;
	@%p6 bra 	$L__BB1_2;
$L__BB1_7:
	ret;

}
	// .globl	_Z23unmark_multiples_blocksjPjmjjmS_
.visible .entry _Z23unmark_multiples_blocksjPjmjjmS_(
	.param .u32 _Z23unmark_multiples_blocksjPjmjjmS__param_0,
	.param .u64 .ptr .align 1 _Z23unmark_multiples_blocksjPjmjjmS__param_1,
	.param .u64 _Z23unmark_multiples_blocksjPjmjjmS__param_2,
	.param .u32 _Z23unmark_multiples_blocksjPjmjjmS__param_3,
	.param .u32 _Z23unmark_multiples_blocksjPjmjjmS__param_4,
	.param .u64 _Z23unmark_multiples_blocksjPjmjjmS__param_5,
	.param .u64 .ptr .align 1 _Z23unmark_multiples_blocksjPjmjjmS__param_6
)
{
	.reg .pred 	%p<14>;
	.reg .b32 	%r<45>;
	.reg .b64 	%rd<54>;

	ld.param.u32 	%r13, [_Z23unmark_multiples_blocksjPjmjjmS__param_0];
	ld.param.u64 	%rd26, [_Z23unmark_multiples_blocksjPjmjjmS__param_1];
	ld.param.u64 	%rd47, [_Z23unmark_multiples_blocksjPjmjjmS__param_2];
	ld.param.u32 	%rd2, [_Z23unmark_multiples_blocksjPjmjjmS__param_3];
	ld.param.u32 	%r14, [_Z23unmark_multiples_blocksjPjmjjmS__param_4];
	ld.param.u64 	%rd28, [_Z23unmark_multiples_blocksjPjmjjmS__param_5];
	ld.param.u64 	%rd29, [_Z23unmark_multiples_blocksjPjmjjmS__param_6];
	cvta.to.global.u64 	%rd1, %rd29;
	mov.u32 	%r1, %ctaid.x;
	cvt.u64.u32 	%rd30, %r1;
	mad.lo.s64 	%rd3, %rd28, %rd30, %rd2;
	setp.eq.s32 	%p1, %r1, %r14;
	@%p1 bra 	$L__BB2_2;
	add.s64 	%rd31, %rd3, %rd28;
	shr.u64 	%rd32, %rd31, 1;
	and.b64  	%rd33, %rd32, 9223372036854775776;
	add.s64 	%rd47, %rd33, -1;
$L__BB2_2:
	setp.eq.s32 	%p2, %r1, 0;
	and.b64  	%rd34, %rd3, -64;
	selp.b64 	%rd6, %rd2, %rd34, %p2;
	setp.eq.s32 	%p3, %r13, 0;
	@%p3 bra 	$L__BB2_20;
	cvta.to.global.u64 	%rd7, %rd26;
	mov.b32 	%r40, 0;
	cvt.u32.u64 	%r18, %rd6;
$L__BB2_4:
	mul.wide.u32 	%rd35, %r40, 4;
	add.s64 	%rd36, %rd7, %rd35;
	ld.global.u32 	%r16, [%rd36];
	cvt.u64.u32 	%rd8, %r16;
	mul.wide.u32 	%rd49, %r16, %r16;
	setp.ge.u64 	%p4, %rd49, %rd6;
	@%p4 bra 	$L__BB2_9;
	and.b64  	%rd37, %rd6, -4294967296;
	setp.ne.s64 	%p5, %rd37, 0;
	@%p5 bra 	$L__BB2_7;
	cvt.u32.u64 	%r17, %rd8;
	div.u32 	%r19, %r18, %r17;
	cvt.u64.u32 	%rd48, %r19;
	bra.uni 	$L__BB2_8;
$L__BB2_7:
	div.u64 	%rd48, %rd6, %rd8;
$L__BB2_8:
	mad.lo.s64 	%rd49, %rd8, %rd48, %rd8;
$L__BB2_9:
	cvt.u32.u64 	%r20, %rd8;
	and.b64  	%rd38, %rd49, 1;
	setp.eq.b64 	%p6, %rd38, 1;
	selp.b64 	%rd39, 0, %rd8, %p6;
	add.s64 	%rd15, %rd39, %rd49;
	setp.gt.u32 	%p7, %r20, 29;
	@%p7 bra 	$L__BB2_17;
	shr.u64 	%rd50, %rd15, 1;
	setp.gt.u64 	%p10, %rd50, %rd47;
	@%p10 bra 	$L__BB2_19;
	shr.u64 	%rd51, %rd15, 6;
	cvt.u32.u64 	%r29, %rd50;
	and.b32  	%r41, %r29, 31;
	mov.b32 	%r42, 0;
$L__BB2_12:
	setp.lt.u32 	%p11, %r41, 32;
	@%p11 bra 	$L__BB2_14;
	not.b32 	%r32, %r42;
	add.s64 	%rd20, %rd51, 1;
	shl.b64 	%rd43, %rd51, 2;
	add.s64 	%rd44, %rd1, %rd43;
	ld.global.u32 	%r33, [%rd44];
	and.b32  	%r34, %r33, %r32;
	st.global.u32 	[%rd44], %r34;
	and.b32  	%r41, %r41, 31;
	mov.b32 	%r35, 1;
	shl.b32 	%r42, %r35, %r41;
	mov.u64 	%rd51, %rd20;
	bra.uni 	$L__BB2_15;
$L__BB2_14:
	mov.b32 	%r30, 1;
	shl.b32 	%r31, %r30, %r41;
	or.b32  	%r42, %r42, %r31;
$L__BB2_15:
	add.s64 	%rd50, %rd50, %rd8;
	add.s32 	%r41, %r41, %r20;
	setp.le.u64 	%p12, %rd50, %rd47;
	@%p12 bra 	$L__BB2_12;
	not.b32 	%r37, %r42;
	shl.b64 	%rd45, %rd51, 2;
	add.s64 	%rd46, %rd1, %rd45;
	ld.global.u32 	%r38, [%rd46];
	and.b32  	%r39, %r38, %r37;
	st.global.u32 	[%rd46], %r39;
	bra.uni 	$L__BB2_19;
$L__BB2_17:
	shr.u64 	%rd53, %rd15, 1;
	setp.gt.u64 	%p8, %rd53, %rd47;
	@%p8 bra 	$L__BB2_19;
$L__BB2_18:
	cvt.u32.u64 	%r21, %rd53;
	and.b32  	%r22, %r21, 31;
	mov.b32 	%r23, 1;
	shl.b32 	%r24, %r23, %r22;
	not.b32 	%r25, %r24;
	shr.u64 	%rd40, %rd53, 3;
	and.b64  	%rd41, %rd40, 2305843009213693948;
	add.s64 	%rd42, %rd1, %rd41;
	ld.global.u32 	%r26, [%rd42];
	and.b32  	%r27, %r26, %r25;
	st.global.u32 	[%rd42], %r27;
	add.s64 	%rd53, %rd53, %rd8;
	setp.le.u64 	%p9, %rd53, %rd47;
	@%p9 bra 	$L__BB2_18;
$L__BB2_19:
	add.s32 	%r40, %r40, 1;
	setp.ne.s32 	%p13, %r40, %r13;
	@%p13 bra 	$L__BB2_4;
$L__BB2_20:
	ret;

}


// ===== COMPILED SASS (sm_100) =====

	.target	sm_100

	.elftype	@"ET_EXEC"


//--------------------- .note.nv.tkinfo           --------------------------
	.section	.note.nv.tkinfo,"",@"SHT_NOTE"
	.sectionflags	@"SHF_NOTE_NV_TKINFO"
	.tkinfo
        /*0018*/ 	.word	0x00000002
        /*0030*/ 	.string	""
        /*0030*/ 	.string	"ptxas"
        /*0030*/ 	.string	"Cuda compilation tools, release 13.0, V13.0.88"
        /*0030*/ 	.string	"Build cuda_13.0.r13.0/compiler.36424714_0"
        /*0030*/ 	.string	"-arch sm_100 -m 64 "



//--------------------- .note.nv.cuinfo           --------------------------
	.section	.note.nv.cuinfo,"",@"SHT_NOTE"
	.sectionflags	@"SHF_NOTE_NV_CUINFO"
        /*0018*/ 	.short	0x0002
        /*001a*/ 	.short	0x0064
        /*001c*/ 	.short	0x0082
	.zero		2


//--------------------- .nv.info                  --------------------------
	.section	.nv.info,"",@"SHT_CUDA_INFO"
	.align	4


	//----- nvinfo : EIATTR_REGCOUNT
	.align		4
        /*0000*/ 	.byte	0x04, 0x2f
        /*0002*/ 	.short	(.L_1 - .L_0)
	.align		4
.L_0:
        /*0004*/ 	.word	index@(_Z17initialize_buffermmPj)
        /*0008*/ 	.word	0x0000000e


	//----- nvinfo : EIATTR_FRAME_SIZE
	.align		4
.L_1:
        /*000c*/ 	.byte	0x04, 0x11
        /*000e*/ 	.short	(.L_3 - .L_2)
	.align		4
.L_2:
        /*0010*/ 	.word	index@(_Z17initialize_buffermmPj)
        /*0014*/ 	.word	0x00000000


	//----- nvinfo : EIATTR_REGCOUNT
	.align		4
.L_3:
        /*0018*/ 	.byte	0x04, 0x2f
        /*001a*/ 	.short	(.L_5 - .L_4)
	.align		4
.L_4:
        /*001c*/ 	.word	index@(_Z24unmark_multiples_threadsjPjmjS_)
        /*0020*/ 	.word	0x0000000f


	//----- nvinfo : EIATTR_FRAME_SIZE
	.align		4
.L_5:
        /*0024*/ 	.byte	0x04, 0x11
        /*0026*/ 	.short	(.L_7 - .L_6)
	.align		4
.L_6:
        /*0028*/ 	.word	index@(_Z24unmark_multiples_threadsjPjmjS_)
        /*002c*/ 	.word	0x00000000


	//----- nvinfo : EIATTR_REGCOUNT
	.align		4
.L_7:
        /*0030*/ 	.byte	0x04, 0x2f
        /*0032*/ 	.short	(.L_9 - .L_8)
	.align		4
.L_8:
        /*0034*/ 	.word	index@(_Z23unmark_multiples_blocksjPjmjjmS_)
        /*0038*/ 	.word	0x00000013


	//----- nvinfo : EIATTR_FRAME_SIZE
	.align		4
.L_9:
        /*003c*/ 	.byte	0x04, 0x11
        /*003e*/ 	.short	(.L_11 - .L_10)
	.align		4
.L_10:
        /*0040*/ 	.word	index@($__internal_0_$__cuda_sm20_div_u64)
        /*0044*/ 	.word	0x00000000


	//----- nvinfo : EIATTR_FRAME_SIZE
	.align		4
.L_11:
        /*0048*/ 	.byte	0x04, 0x11
        /*004a*/ 	.short	(.L_13 - .L_12)
	.align		4
.L_12:
        /*004c*/ 	.word	index@(_Z23unmark_multiples_blocksjPjmjjmS_)
        /*0050*/ 	.word	0x00000000


	//----- nvinfo : EIATTR_MIN_STACK_SIZE
	.align		4
.L_13:
        /*0054*/ 	.byte	0x04, 0x12
        /*0056*/ 	.short	(.L_15 - .L_14)
	.align		4
.L_14:
        /*0058*/ 	.word	index@(_Z23unmark_multiples_blocksjPjmjjmS_)
        /*005c*/ 	.word	0x00000000


	//----- nvinfo : EIATTR_MIN_STACK_SIZE
	.align		4
.L_15:
        /*0060*/ 	.byte	0x04, 0x12
        /*0062*/ 	.short	(.L_17 - .L_16)
	.align		4
.L_16:
        /*0064*/ 	.word	index@(_Z24unmark_multiples_threadsjPjmjS_)
        /*0068*/ 	.word	0x00000000


	//----- nvinfo : EIATTR_MIN_STACK_SIZE
	.align		4
.L_17:
        /*006c*/ 	.byte	0x04, 0x12
        /*006e*/ 	.short	(.L_19 - .L_18)
	.align		4
.L_18:
        /*0070*/ 	.word	index@(_Z17initialize_buffermmPj)
        /*0074*/ 	.word	0x00000000
.L_19:


//--------------------- .nv.compat                --------------------------
	.section	.nv.compat,"",@"SHT_CUDA_COMPAT_INFO"
	.align	4
        /*0000*/ 	.byte	0x02, 0x09, 0x00, 0x00, 0x02, 0x02, 0x01, 0x00, 0x02, 0x05, 0x05, 0x00, 0x03, 0x07, 0x01, 0x01
        /*0010*/ 	.byte	0x02, 0x03, 0x00, 0x00, 0x02, 0x06, 0x01, 0x00, 0x04, 0x0b, 0x08, 0x00, 0x09, 0x00, 0x00, 0x00
        /*0020*/ 	.byte	0x00, 0x00, 0x00, 0x00


//--------------------- .nv.info._Z23unmark_multiples_blocksjPjmjjmS_ --------------------------
	.section	.nv.info._Z23unmark_multiples_blocksjPjmjjmS_,"",@"SHT_CUDA_INFO"
	.sectionflags	@""
	.align	4


	//----- nvinfo : EIATTR_CUDA_API_VERSION
	.align		4
        /*0000*/ 	.byte	0x04, 0x37
        /*0002*/ 	.short	(.L_21 - .L_20)
.L_20:
        /*0004*/ 	.word	0x00000082


	//----- nvinfo : EIATTR_KPARAM_INFO
	.align		4
.L_21:
        /*0008*/ 	.byte	0x04, 0x17
        /*000a*/ 	.short	(.L_23 - .L_22)
.L_22:
        /*000c*/ 	.word	0x00000000
        /*0010*/ 	.short	0x0006
        /*0012*/ 	.short	0x0028
        /*0014*/ 	.byte	0x00, 0xf5, 0x21, 0x00


	//----- nvinfo : EIATTR_KPARAM_INFO
	.align		4
.L_23:
        /*0018*/ 	.byte	0x04, 0x17
        /*001a*/ 	.short	(.L_25 - .L_24)
.L_24:
        /*001c*/ 	.word	0x00000000
        /*0020*/ 	.short	0x0005
        /*0022*/ 	.short	0x0020
        /*0024*/ 	.byte	0x00, 0xf0, 0x21, 0x00


	//----- nvinfo : EIATTR_KPARAM_INFO
	.align		4
.L_25:
        /*0028*/ 	.byte	0x04, 0x17
        /*002a*/ 	.short	(.L_27 - .L_26)
.L_26:
        /*002c*/ 	.word	0x00000000
        /*0030*/ 	.short	0x0004
        /*0032*/ 	.short	0x001c
        /*0034*/ 	.byte	0x00, 0xf0, 0x11, 0x00


	//----- nvinfo : EIATTR_KPARAM_INFO
	.align		4
.L_27:
        /*0038*/ 	.byte	0x04, 0x17
        /*003a*/ 	.short	(.L_29 - .L_28)
.L_28:
        /*003c*/ 	.word	0x00000000
        /*0040*/ 	.short	0x0003
        /*0042*/ 	.short	0x0018
        /*0044*/ 	.byte	0x00, 0xf0, 0x11, 0x00


	//----- nvinfo : EIATTR_KPARAM_INFO
	.align		4
.L_29:
        /*0048*/ 	.byte	0x04, 0x17
        /*004a*/ 	.short	(.L_31 - .L_30)
.L_30:
        /*004c*/ 	.word	0x00000000
        /*0050*/ 	.short	0x0002
        /*0052*/ 	.short	0x0010
        /*0054*/ 	.byte	0x00, 0xf0, 0x21, 0x00


	//----- nvinfo : EIATTR_KPARAM_INFO
	.align		4
.L_31:
        /*0058*/ 	.byte	0x04, 0x17
        /*005a*/ 	.short	(.L_33 - .L_32)
.L_32:
        /*005c*/ 	.word	0x00000000
        /*0060*/ 	.short	0x0001
        /*0062*/ 	.short	0x0008
        /*0064*/ 	.byte	0x00, 0xf5, 0x21, 0x00


	//----- nvinfo : EIATTR_KPARAM_INFO
	.align		4
.L_33:
        /*0068*/ 	.byte	0x04, 0x17
        /*006a*/ 	.short	(.L_35 - .L_34)
.L_34:
        /*006c*/ 	.word	0x00000000
        /*0070*/ 	.short	0x0000
        /*0072*/ 	.short	0x0000
        /*0074*/ 	.byte	0x00, 0xf0, 0x11, 0x00


	//----- nvinfo : EIATTR_SPARSE_MMA_MASK
	.align		4
.L_35:
        /*0078*/ 	.byte	0x03, 0x50
        /*007a*/ 	.short	0x0000


	//----- nvinfo : EIATTR_MAXREG_COUNT
	.align		4
        /*007c*/ 	.byte	0x03, 0x1b
        /*007e*/ 	.short	0x00ff


	//----- nvinfo : EIATTR_MERCURY_ISA_VERSION
	.align		4
        /*0080*/ 	.byte	0x03, 0x5f
        /*0082*/ 	.short	0x0101


	//----- nvinfo : EIATTR_VRC_CTA_INIT_COUNT
	.align		4
        /*0084*/ 	.byte	0x02, 0x4a
	.zero		1
	.zero		1


	//----- nvinfo : EIATTR_EXIT_INSTR_OFFSETS
	.align		4
        /*0088*/ 	.byte	0x04, 0x1c
        /*008a*/ 	.short	(.L_37 - .L_36)


	//   ....[0]....
.L_36:
        /*008c*/ 	.word	0x00000160


	//   ....[1]....
        /*0090*/ 	.word	0x00000890


	//----- nvinfo : EIATTR_CRS_STACK_SIZE
	.align		4
.L_37:
        /*0094*/ 	.byte	0x04, 0x1e
        /*0096*/ 	.short	(.L_39 - .L_38)
.L_38:
        /*0098*/ 	.word	0x00000000


	//----- nvinfo : EIATTR_CBANK_PARAM_SIZE
	.align		4
.L_39:
        /*009c*/ 	.byte	0x03, 0x19
        /*009e*/ 	.short	0x0030


	//----- nvinfo : EIATTR_PARAM_CBANK
	.align		4
        /*00a0*/ 	.byte	0x04, 0x0a
        /*00a2*/ 	.short	(.L_41 - .L_40)
	.align		4
.L_40:
        /*00a4*/ 	.word	index@(.nv.constant0._Z23unmark_multiples_blocksjPjmjjmS_)
        /*00a8*/ 	.short	0x0380
        /*00aa*/ 	.short	0x0030


	//----- nvinfo : EIATTR_SW_WAR
	.align		4
.L_41:
        /*00ac*/ 	.byte	0x04, 0x36
        /*00ae*/ 	.short	(.L_43 - .L_42)
.L_42:
        /*00b0*/ 	.word	0x00000008
.L_43:


//--------------------- .nv.info._Z24unmark_multiples_threadsjPjmjS_ --------------------------
	.section	.nv.info._Z24unmark_multiples_threadsjPjmjS_,"",@"SHT_CUDA_INFO"
	.sectionflags	@""
	.align	4


	//----- nvinfo : EIATTR_CUDA_API_VERSION
	.align		4
        /*0000*/ 	.byte	0x04, 0x37
        /*0002*/ 	.short	(.L_45 - .L_44)
.L_44:
        /*0004*/ 	.word	0x00000082


	//----- nvinfo : EIATTR_KPARAM_INFO
	.align		4
.L_45:
        /*0008*/ 	.byte	0x04, 0x17
        /*000a*/ 	.short	(.L_47 - .L_46)
.L_46:
        /*000c*/ 	.word	0x00000000
        /*0010*/ 	.short	0x0004
        /*0012*/ 	.short	0x0020
        /*0014*/ 	.byte	0x00, 0xf5, 0x21, 0x00


	//----- nvinfo : EIATTR_KPARAM_INFO
	.align		4
.L_47:
        /*0018*/ 	.byte	0x04, 0x17
        /*001a*/ 	.short	(.L_49 - .L_48)
.L_48:
        /*001c*/ 	.word	0x00000000
        /*0020*/ 	.short	0x0003
        /*0022*/ 	.short	0x0018
        /*0024*/ 	.byte	0x00, 0xf0, 0x11, 0x00


	//----- nvinfo : EIATTR_KPARAM_INFO
	.align		4
.L_49:
        /*0028*/ 	.byte	0x04, 0x17
        /*002a*/ 	.short	(.L_51 - .L_50)
.L_50:
        /*002c*/ 	.word	0x00000000
        /*0030*/ 	.short	0x0002
        /*0032*/ 	.short	0x0010
        /*0034*/ 	.byte	0x00, 0xf0, 0x21, 0x00


	//----- nvinfo : EIATTR_KPARAM_INFO
	.align		4
.L_51:
        /*0038*/ 	.byte	0x04, 0x17
        /*003a*/ 	.short	(.L_53 - .L_52)
.L_52:
        /*003c*/ 	.word	0x00000000
        /*0040*/ 	.short	0x0001
        /*0042*/ 	.short	0x0008
        /*0044*/ 	.byte	0x00, 0xf5, 0x21, 0x00


	//----- nvinfo : EIATTR_KPARAM_INFO
	.align		4
.L_53:
        /*0048*/ 	.byte	0x04, 0x17
        /*004a*/ 	.short	(.L_55 - .L_54)
.L_54:
        /*004c*/ 	.word	0x00000000
        /*0050*/ 	.short	0x0000
        /*0052*/ 	.short	0x0000
        /*0054*/ 	.byte	0x00, 0xf0, 0x11, 0x00


	//----- nvinfo : EIATTR_SPARSE_MMA_MASK
	.align		4
.L_55:
        /*0058*/ 	.byte	0x03, 0x50
        /*005a*/ 	.short	0x0000


	//----- nvinfo : EIATTR_MAXREG_COUNT
	.align		4
        /*005c*/ 	.byte	0x03, 0x1b
        /*005e*/ 	.short	0x00ff


	//----- nvinfo : EIATTR_MERCURY_ISA_VERSION
	.align		4
        /*0060*/ 	.byte	0x03, 0x5f
        /*0062*/ 	.short	0x0101


	//----- nvinfo : EIATTR_VRC_CTA_INIT_COUNT
	.align		4
        /*0064*/ 	.byte	0x02, 0x4a
	.zero		1
	.zero		1


	//----- nvinfo : EIATTR_EXIT_INSTR_OFFSETS
	.align		4
        /*0068*/ 	.byte	0x04, 0x1c
        /*006a*/ 	.short	(.L_57 - .L_56)


	//   ....[0]....
.L_56:
        /*006c*/ 	.word	0x00000050


	//   ....[1]....
        /*0070*/ 	.word	0x000004a0


	//----- nvinfo : EIATTR_CRS_STACK_SIZE
	.align		4
.L_57:
        /*0074*/ 	.byte	0x04, 0x1e
        /*0076*/ 	.short	(.L_59 - .L_58)
.L_58:
        /*0078*/ 	.word	0x00000000


	//----- nvinfo : EIATTR_CBANK_PARAM_SIZE
	.align		4
.L_59:
        /*007c*/ 	.byte	0x03, 0x19
        /*007e*/ 	.short	0x0028


	//----- nvinfo : EIATTR_PARAM_CBANK
	.align		4
        /*0080*/ 	.byte	0x04, 0x0a
        /*0082*/ 	.short	(.L_61 - .L_60)
	.align		4
.L_60:
        /*0084*/ 	.word	index@(.nv.constant0._Z24unmark_multiples_threadsjPjmjS_)
        /*0088*/ 	.short	0x0380
        /*008a*/ 	.short	0x0028


	//----- nvinfo : EIATTR_SW_WAR
	.align		4
.L_61:
        /*008c*/ 	.byte	0x04, 0x36
        /*008e*/ 	.short	(.L_63 - .L_62)
.L_62:
        /*0090*/ 	.word	0x00000008
.L_63:


//--------------------- .nv.info._Z17initialize_buffermmPj --------------------------
	.section	.nv.info._Z17initialize_buffermmPj,"",@"SHT_CUDA_INFO"
	.sectionflags	@""
	.align	4


	//----- nvinfo : EIATTR_CUDA_API_VERSION
	.align		4
        /*0000*/ 	.byte	0x04, 0x37
        /*0002*/ 	.short	(.L_65 - .L_64)
.L_64:
        /*0004*/ 	.word	0x00000082


	//----- nvinfo : EIATTR_KPARAM_INFO
	.align		4
.L_65:
        /*0008*/ 	.byte	0x04, 0x17
        /*000a*/ 	.short	(.L_67 - .L_66)
.L_66:
        /*000c*/ 	.word	0x00000000
        /*0010*/ 	.short	0x0002
        /*0012*/ 	.short	0x0010
        /*0014*/ 	.byte	0x00, 0xf5, 0x21, 0x00


	//----- nvinfo : EIATTR_KPARAM_INFO
	.align		4
.L_67:
        /*0018*/ 	.byte	0x04, 0x17
        /*001a*/ 	.short	(.L_69 - .L_68)
.L_68:
        /*001c*/ 	.word	0x00000000
        /*0020*/ 	.short	0x0001
        /*0022*/ 	.short	0x0008
        /*0024*/ 	.byte	0x00, 0xf0, 0x21, 0x00


	//----- nvinfo : EIATTR_KPARAM_INFO
	.align		4
.L_69:
        /*0028*/ 	.byte	0x04, 0x17
        /*002a*/ 	.short	(.L_71 - .L_70)
.L_70:
        /*002c*/ 	.word	0x00000000
        /*0030*/ 	.short	0x0000
        /*0032*/ 	.short	0x0000
        /*0034*/ 	.byte	0x00, 0xf0, 0x21, 0x00


	//----- nvinfo : EIATTR_SPARSE_MMA_MASK
	.align		4
.L_71:
        /*0038*/ 	.byte	0x03, 0x50
        /*003a*/ 	.short	0x0000


	//----- nvinfo : EIATTR_MAXREG_COUNT
	.align		4
        /*003c*/ 	.byte	0x03, 0x1b
        /*003e*/ 	.short	0x00ff


	//----- nvinfo : EIATTR_MERCURY_ISA_VERSION
	.align		4
        /*0040*/ 	.byte	0x03, 0x5f
        /*0042*/ 	.short	0x0101


	//----- nvinfo : EIATTR_VRC_CTA_INIT_COUNT
	.align		4
        /*0044*/ 	.byte	0x02, 0x4a
	.zero		1
	.zero		1


	//----- nvinfo : EIATTR_EXIT_INSTR_OFFSETS
	.align		4
        /*0048*/ 	.byte	0x04, 0x1c
        /*004a*/ 	.short	(.L_73 - .L_72)


	//   ....[0]....
.L_72:
        /*004c*/ 	.word	0x000000e0


	//   ....[1]....
        /*0050*/ 	.word	0x000003e0


	//   ....[2]....
        /*0054*/ 	.word	0x00000530


	//   ....[3]....
        /*0058*/ 	.word	0x00000650


	//   ....[4]....
        /*005c*/ 	.word	0x00000740


	//----- nvinfo : EIATTR_CBANK_PARAM_SIZE
	.align		4
.L_73:
        /*0060*/ 	.byte	0x03, 0x19
        /*0062*/ 	.short	0x0018


	//----- nvinfo : EIATTR_PARAM_CBANK
	.align		4
        /*0064*/ 	.byte	0x04, 0x0a
        /*0066*/ 	.short	(.L_75 - .L_74)
	.align		4
.L_74:
        /*0068*/ 	.word	index@(.nv.constant0._Z17initialize_buffermmPj)
        /*006c*/ 	.short	0x0380
        /*006e*/ 	.short	0x0018


	//----- nvinfo : EIATTR_SW_WAR
	.align		4
.L_75:
        /*0070*/ 	.byte	0x04, 0x36
        /*0072*/ 	.short	(.L_77 - .L_76)
.L_76:
        /*0074*/ 	.word	0x00000008
.L_77:


//--------------------- .nv.callgraph             --------------------------
	.section	.nv.callgraph,"",@"SHT_CUDA_CALLGRAPH"
	.align	4
	.sectionentsize	8
	.align		4
        /*0000*/ 	.word	0x00000000
	.align		4
        /*0004*/ 	.word	0xffffffff
	.align		4
        /*0008*/ 	.word	0x00000000
	.align		4
        /*000c*/ 	.word	0xfffffffe
	.align		4
        /*0010*/ 	.word	0x00000000
	.align		4
        /*0014*/ 	.word	0xfffffffd
	.align		4
        /*0018*/ 	.word	0x00000000
	.align		4
        /*001c*/ 	.word	0xfffffffc


//--------------------- .text._Z23unmark_multiples_blocksjPjmjjmS_ --------------------------
	.section	.text._Z23unmark_multiples_blocksjPjmjjmS_,"ax",@progbits
	.align	128
        .global         _Z23unmark_multiples_blocksjPjmjjmS_
        .type           _Z23unmark_multiples_blocksjPjmjjmS_,@function
        .size           _Z23unmark_multiples_blocksjPjmjjmS_,(.L_x_23 - _Z23unmark_multiples_blocksjPjmjjmS_)
        .other          _Z23unmark_multiples_blocksjPjmjjmS_,@"STO_CUDA_ENTRY STV_DEFAULT"
_Z23unmark_multiples_blocksjPjmjjmS_:
.text._Z23unmark_multiples_blocksjPjmjjmS_:
[----:B------:R-:W-:Y:S08]  /*0000*/  LDC R1, c[0x0][0x37c] ;  /* 0x0000df00ff017b82 */ /* 0x000ff00000000800 */
[----:B------:R-:W0:Y:S01]  /*0010*/  S2UR UR6, SR_CTAID.X ;  /* 0x00000000000679c3 */ /* 0x000e220000002500 */
[----:B------:R-:W0:Y:S01]  /*0020*/  LDCU.64 UR10, c[0x0][0x398] ;  /* 0x00007300ff0a77ac */ /* 0x000e220008000a00 */
[----:B------:R-:W1:Y:S01]  /*0030*/  LDCU UR4, c[0x0][0x380] ;  /* 0x00007000ff0477ac */ /* 0x000e620008000800 */
[----:B------:R-:W2:Y:S01]  /*0040*/  LDCU.64 UR12, c[0x0][0x3a0] ;  /* 0x00007400ff0c77ac */ /* 0x000ea20008000a00 */
[----:B------:R-:W-:Y:S01]  /*0050*/  UMOV UR5, URZ ;  /* 0x000000ff00057c82 */ /* 0x000fe20008000000 */
[----:B------:R-:W3:Y:S01]  /*0060*/  LDCU.64 UR8, c[0x0][0x390] ;  /* 0x00007200ff0877ac */ /* 0x000ee20008000a00 */
[----:B-1----:R-:W-:Y:S01]  /*0070*/  ISETP.NE.AND P0, PT, RZ, UR4, PT ;  /* 0x00000004ff007c0c */ /* 0x002fe2000bf05270 */
[----:B0-----:R-:W-:Y:S01]  /*0080*/  UISETP.NE.AND UP1, UPT, UR6, UR11, UPT ;  /* 0x0000000b0600728c */ /* 0x001fe2000bf25270 */
[----:B------:R-:W-:Y:S01]  /*0090*/  UMOV UR4, UR10 ;  /* 0x0000000a00047c82 */ /* 0x000fe20008000000 */
[----:B------:R-:W-:-:S02]  /*00a0*/  UISETP.NE.AND UP0, UPT, UR6, URZ, UPT ;  /* 0x000000ff0600728c */ /* 0x000fc4000bf05270 */
[----:B--2---:R-:W-:-:S04]  /*00b0*/  UIMAD.WIDE.U32 UR14, UR6, UR12, UR4 ;  /* 0x0000000c060e72a5 */ /* 0x004fc8000f8e0004 */
[----:B------:R-:W-:Y:S01]  /*00c0*/  UIMAD UR6, UR6, UR13, UR15 ;  /* 0x0000000d060672a4 */ /* 0x000fe2000f8e020f */
[----:B---3--:R-:W-:Y:S11]  /*00d0*/  BRA.U !UP1, `(.L_x_0) ;  /* 0x0000000109207547 */ /* 0x008ff6000b800000 */
[----:B------:R-:W-:-:S04]  /*00e0*/  UIADD3 UR4, UP1, UPT, UR14, UR12, URZ ;  /* 0x0000000c0e047290 */ /* 0x000fc8000ff3e0ff */
[----:B------:R-:W-:-:S04]  /*00f0*/  UIADD3.X UR5, UPT, UPT, UR6, UR13, URZ, UP1, !UPT ;  /* 0x0000000d06057290 */ /* 0x000fc80008ffe4ff */
[----:B------:R-:W-:Y:S02]  /*0100*/  USHF.R.U64 UR4, UR4, 0x1, UR5 ;  /* 0x0000000104047899 */ /* 0x000fe40008001205 */
[----:B------:R-:W-:Y:S02]  /*0110*/  USHF.R.U32.HI UR5, URZ, 0x1, UR5 ;  /* 0x00000001ff057899 */ /* 0x000fe40008011605 */
[----:B------:R-:W-:Y:S02]  /*0120*/  ULOP3.LUT UR4, UR4, 0xffffffe0, URZ, 0xc0, !UPT ;  /* 0xffffffe004047892 */ /* 0x000fe4000f8ec0ff */
[----:B------:R-:W-:Y:S02]  /*0130*/  ULOP3.LUT UR5, UR5, 0x7fffffff, URZ, 0xc0, !UPT ;  /* 0x7fffffff05057892 */ /* 0x000fe4000f8ec0ff */
[----:B------:R-:W-:-:S04]  /*0140*/  UIADD3 UR8, UP1, UPT, UR4, -0x1, URZ ;  /* 0xffffffff04087890 */ /* 0x000fc8000ff3e0ff */
[----:B------:R-:W-:-:S12]  /*0150*/  UIADD3.X UR9, UPT, UPT, UR5, -0x1, URZ, UP1, !UPT ;  /* 0xffffffff05097890 */ /* 0x000fd80008ffe4ff */
.L_x_0:
[----:B------:R-:W-:Y:S05]  /*0160*/  @!P0 EXIT ;  /* 0x000000000000894d */ /* 0x000fea0003800000 */
[----:B------:R-:W-:Y:S01]  /*0170*/  IMAD.MOV.U32 R0, RZ, RZ, RZ ;  /* 0x000000ffff007224 */ /* 0x000fe200078e00ff */
[----:B------:R-:W0:Y:S01]  /*0180*/  LDCU.64 UR12, c[0x0][0x358] ;  /* 0x00006b00ff0c77ac */ /* 0x000e220008000a00 */
[----:B------:R-:W-:Y:S02]  /*0190*/  @UP0 ULOP3.LUT UR10, UR14, 0xffffffc0, URZ, 0xc0, !UPT ;  /* 0xffffffc00e0a0892 */ /* 0x000fe4000f8ec0ff */
[----:B------:R-:W-:-:S12]  /*01a0*/  USEL UR4, UR6, URZ, UP0 ;  /* 0x000000ff06047287 */ /* 0x000fd80008000000 */
.L_x_8:
[----:B01----:R-:W1:Y:S01]  /*01b0*/  LDC.64 R2, c[0x0][0x388] ;  /* 0x0000e200ff027b82 */ /* 0x003e620000000a00 */
[----:B------:R-:W2:Y:S01]  /*01c0*/  LDCU UR5, c[0x0][0x380] ;  /* 0x00007000ff0577ac */ /* 0x000ea20008000800 */
[----:B-1----:R-:W-:-:S06]  /*01d0*/  IMAD.WIDE.U32 R2, R0, 0x4, R2 ;  /* 0x0000000400027825 */ /* 0x002fcc00078e0002 */
[----:B0-----:R-:W3:Y:S01]  /*01e0*/  LDG.E R2, desc[UR12][R2.64] ;  /* 0x0000000c02027981 */ /* 0x001ee2000c1e1900 */
[----:B------:R-:W-:-:S05]  /*01f0*/  VIADD R0, R0, 0x1 ;  /* 0x0000000100007836 */ /* 0x000fca0000000000 */
[----:B--2---:R-:W-:Y:S01]  /*0200*/  ISETP.NE.AND P2, PT, R0, UR5, PT ;  /* 0x0000000500007c0c */ /* 0x004fe2000bf45270 */
[----:B---3--:R-:W-:-:S04]  /*0210*/  IMAD.WIDE.U32 R4, R2, R2, RZ ;  /* 0x0000000202047225 */ /* 0x008fc800078e00ff */
[----:B------:R-:W-:Y:S01]  /*0220*/  IMAD.MOV.U32 R6, RZ, RZ, R4 ;  /* 0x000000ffff067224 */ /* 0x000fe200078e0004 */
[----:B------:R-:W-:-:S04]  /*0230*/  ISETP.GE.U32.AND P0, PT, R4, UR10, PT ;  /* 0x0000000a04007c0c */ /* 0x000fc8000bf06070 */
[----:B------:R-:W-:-:S13]  /*0240*/  ISETP.GE.U32.AND.EX P0, PT, R5, UR4, PT, P0 ;  /* 0x0000000405007c0c */ /* 0x000fda000bf06100 */
[----:B------:R-:W-:Y:S05]  /*0250*/  @P0 BRA `(.L_x_1) ;  /* 0x0000000000740947 */ /* 0x000fea0003800000 */
[----:B------:R-:W-:-:S09]  /*0260*/  UISETP.NE.U32.AND UP0, UPT, UR4, URZ, UPT ;  /* 0x000000ff0400728c */ /* 0x000fd2000bf05070 */
[----:B------:R-:W-:Y:S05]  /*0270*/  BRA.U UP0, `(.L_x_2) ;  /* 0x0000000100507547 */ /* 0x000fea000b800000 */
[----:B------:R-:W0:Y:S01]  /*0280*/  I2F.U32.RP R3, R2 ;  /* 0x0000000200037306 */ /* 0x000e220000209000 */
[----:B------:R-:W-:Y:S01]  /*0290*/  IMAD.MOV R7, RZ, RZ, -R2 ;  /* 0x000000ffff077224 */ /* 0x000fe200078e0a02 */
[----:B------:R-:W-:-:S06]  /*02a0*/  ISETP.NE.U32.AND P3, PT, R2, RZ, PT ;  /* 0x000000ff0200720c */ /* 0x000fcc0003f65070 */
[----:B0-----:R-:W0:Y:S02]  /*02b0*/  MUFU.RCP R3, R3 ;  /* 0x0000000300037308 */ /* 0x001e240000001000 */
[----:B0-----:R-:W-:-:S06]  /*02c0*/  VIADD R4, R3, 0xffffffe ;  /* 0x0ffffffe03047836 */ /* 0x001fcc0000000000 */
[----:B------:R0:W1:Y:S02]  /*02d0*/  F2I.FTZ.U32.TRUNC.NTZ R5, R4 ;  /* 0x0000000400057305 */ /* 0x000064000021f000 */
[----:B0-----:R-:W-:Y:S02]  /*02e0*/  IMAD.MOV.U32 R4, RZ, RZ, RZ ;  /* 0x000000ffff047224 */ /* 0x001fe400078e00ff */
[----:B-1----:R-:W-:-:S04]  /*02f0*/  IMAD R7, R7, R5, RZ ;  /* 0x0000000507077224 */ /* 0x002fc800078e02ff */
[----:B------:R-:W-:-:S06]  /*0300*/  IMAD.HI.U32 R5, R5, R7, R4 ;  /* 0x0000000705057227 */ /* 0x000fcc00078e0004 */
[----:B------:R-:W-:-:S04]  /*0310*/  IMAD.HI.U32 R4, R5, UR10, RZ ;  /* 0x0000000a05047c27 */ /* 0x000fc8000f8e00ff */
[----:B------:R-:W-:-:S04]  /*0320*/  IMAD.MOV R5, RZ, RZ, -R4 ;  /* 0x000000ffff057224 */ /* 0x000fc800078e0a04 */
[----:B------:R-:W-:-:S05]  /*0330*/  IMAD R5, R2, R5, UR10 ;  /* 0x0000000a02057e24 */ /* 0x000fca000f8e0205 */
[----:B------:R-:W-:-:S13]  /*0340*/  ISETP.GE.U32.AND P0, PT, R5, R2, PT ;  /* 0x000000020500720c */ /* 0x000fda0003f06070 */
[----:B------:R-:W-:Y:S02]  /*0350*/  @P0 IMAD.IADD R5, R5, 0x1, -R2 ;  /* 0x0000000105050824 */ /* 0x000fe400078e0a02 */
[----:B------:R-:W-:-:S03]  /*0360*/  @P0 VIADD R4, R4, 0x1 ;  /* 0x0000000104040836 */ /* 0x000fc60000000000 */
[----:B------:R-:W-:Y:S01]  /*0370*/  ISETP.GE.U32.AND P1, PT, R5, R2, PT ;  /* 0x000000020500720c */ /* 0x000fe20003f26070 */
[----:B------:R-:W-:-:S12]  /*0380*/  IMAD.MOV.U32 R5, RZ, RZ, RZ ;  /* 0x000000ffff057224 */ /* 0x000fd800078e00ff */
[----:B------:R-:W-:Y:S01]  /*0390*/  @P1 VIADD R4, R4, 0x1 ;  /* 0x0000000104041836 */ /* 0x000fe20000000000 */
[----:B------:R-:W-:Y:S01]  /*03a0*/  @!P3 LOP3.LUT R4, RZ, R2, RZ, 0x33, !PT ;  /* 0x00000002ff04b212 */ /* 0x000fe200078e33ff */
[----:B------:R-:W-:Y:S06]  /*03b0*/  BRA `(.L_x_3) ;  /* 0x0000000000107947 */ /* 0x000fec0003800000 */
.L_x_2:
[----:B------:R-:W-:-:S07]  /*03c0*/  MOV R4, 0x3e0 ;  /* 0x000003e000047802 */ /* 0x000fce0000000f00 */
[----:B------:R-:W-:Y:S05]  /*03d0*/  CALL.REL.NOINC `($__internal_0_$__cuda_sm20_div_u64) ;  /* 0x0000000400307944 */ /* 0x000fea0003c00000 */
[----:B------:R-:W-:Y:S02]  /*03e0*/  IMAD.MOV.U32 R4, RZ, RZ, R3 ;  /* 0x000000ffff047224 */ /* 0x000fe400078e0003 */
[----:B------:R-:W-:-:S07]  /*03f0*/  IMAD.MOV.U32 R5, RZ, RZ, R6 ;  /* 0x000000ffff057224 */ /* 0x000fce00078e0006 */
.L_x_3:
[----:B------:R-:W-:Y:S02]  /*0400*/  IMAD.MOV.U32 R3, RZ, RZ, RZ ;  /* 0x000000ffff037224 */ /* 0x000fe400078e00ff */
[----:B------:R-:W-:-:S04]  /*0410*/  IMAD.WIDE.U32 R6, R2, R4, R2 ;  /* 0x0000000402067225 */ /* 0x000fc800078e0002 */
[----:B------:R-:W-:-:S07]  /*0420*/  IMAD R5, R2, R5, R7 ;  /* 0x0000000502057224 */ /* 0x000fce00078e0207 */
.L_x_1:
[----:B------:R-:W-:-:S04]  /*0430*/  LOP3.LUT R3, R6, 0x1, RZ, 0xc0, !PT ;  /* 0x0000000106037812 */ /* 0x000fc800078ec0ff */
[----:B------:R-:W-:-:S04]  /*0440*/  ISETP.NE.U32.AND P0, PT, R3, 0x1, PT ;  /* 0x000000010300780c */ /* 0x000fc80003f05070 */
[----:B------:R-:W-:-:S04]  /*0450*/  ISETP.NE.U32.AND.EX P0, PT, RZ, RZ, PT, P0 ;  /* 0x000000ffff00720c */ /* 0x000fc80003f05100 */
[C---:B------:R-:W-:Y:S02]  /*0460*/  SEL R3, R2.reuse, RZ, P0 ;  /* 0x000000ff02037207 */ /* 0x040fe40000000000 */
[----:B------:R-:W-:Y:S02]  /*0470*/  ISETP.GT.U32.AND P0, PT, R2, 0x1d, PT ;  /* 0x0000001d0200780c */ /* 0x000fe40003f04070 */
[----:B------:R-:W-:-:S05]  /*0480*/  IADD3 R3, P1, PT, R6, R3, RZ ;  /* 0x0000000306037210 */ /* 0x000fca0007f3e0ff */
[----:B------:R-:W-:-:S06]  /*0490*/  IMAD.X R12, RZ, RZ, R5, P1 ;  /* 0x000000ffff0c7224 */ /* 0x000fcc00008e0605 */
[----:B------:R-:W-:Y:S05]  /*04a0*/  @P0 BRA `(.L_x_4) ;  /* 0x00000000009c0947 */ /* 0x000fea0003800000 */
[--C-:B------:R-:W-:Y:S02]  /*04b0*/  SHF.R.U64 R13, R3, 0x1, R12.reuse ;  /* 0x00000001030d7819 */ /* 0x100fe4000000120c */
[----:B------:R-:W-:Y:S02]  /*04c0*/  SHF.R.U32.HI R14, RZ, 0x1, R12 ;  /* 0x00000001ff0e7819 */ /* 0x000fe4000001160c */
[----:B------:R-:W-:-:S04]  /*04d0*/  ISETP.GT.U32.AND P0, PT, R13, UR8, PT ;  /* 0x000000080d007c0c */ /* 0x000fc8000bf04070 */
[----:B------:R-:W-:-:S13]  /*04e0*/  ISETP.GT.U32.AND.EX P0, PT, R14, UR9, PT, P0 ;  /* 0x000000090e007c0c */ /* 0x000fda000bf04100 */
[----:B------:R-:W-:Y:S05]  /*04f0*/  @P0 BRA `(.L_x_5) ;  /* 0x0000000000e00947 */ /* 0x000fea0003800000 */
[--C-:B------:R-:W-:Y:S01]  /*0500*/  SHF.R.U64 R11, R3, 0x6, R12.reuse ;  /* 0x00000006030b7819 */ /* 0x100fe2000000120c */
[----:B------:R-:W-:Y:S01]  /*0510*/  IMAD.MOV.U32 R6, RZ, RZ, RZ ;  /* 0x000000ffff067224 */ /* 0x000fe200078e00ff */
[----:B------:R-:W-:Y:S02]  /*0520*/  SHF.R.U32.HI R12, RZ, 0x6, R12 ;  /* 0x00000006ff0c7819 */ /* 0x000fe4000001160c */
[----:B------:R-:W-:-:S07]  /*0530*/  LOP3.LUT R3, R13, 0x1f, RZ, 0xc0, !PT ;  /* 0x0000001f0d037812 */ /* 0x000fce00078ec0ff */
.L_x_6:
[----:B------:R-:W-:-:S13]  /*0540*/  ISETP.GE.U32.AND P1, PT, R3, 0x20, PT ;  /* 0x000000200300780c */ /* 0x000fda0003f26070 */
[----:B0-----:R-:W0:Y:S02]  /*0550*/  @P1 LDC.64 R4, c[0x0][0x3a8] ;  /* 0x0000ea00ff041b82 */ /* 0x001e240000000a00 */
[----:B0-----:R-:W-:-:S04]  /*0560*/  @P1 LEA R4, P0, R11, R4, 0x2 ;  /* 0x000000040b041211 */ /* 0x001fc800078010ff */
[----:B------:R-:W-:-:S05]  /*0570*/  @P1 LEA.HI.X R5, R11, R5, R12, 0x2, P0 ;  /* 0x000000050b051211 */ /* 0x000fca00000f140c */
[----:B------:R-:W2:Y:S01]  /*0580*/  @P1 LDG.E R7, desc[UR12][R4.64] ;  /* 0x0000000c04071981 */ /* 0x000ea2000c1e1900 */
[----:B------:R-:W-:Y:S01]  /*0590*/  IADD3 R13, P0, PT, R2, R13, RZ ;  /* 0x0000000d020d7210 */ /* 0x000fe20007f1e0ff */
[----:B------:R-:W-:Y:S01]  /*05a0*/  IMAD.MOV.U32 R16, RZ, RZ, 0x1 ;  /* 0x00000001ff107424 */ /* 0x000fe200078e00ff */
[----:B------:R-:W-:Y:S01]  /*05b0*/  @P1 IADD3 R9, P3, PT, R11, 0x1, RZ ;  /* 0x000000010b091810 */ /* 0x000fe20007f7e0ff */
[----:B------:R-:W-:Y:S01]  /*05c0*/  IMAD.MOV.U32 R15, RZ, RZ, R6 ;  /* 0x000000ffff0f7224 */ /* 0x000fe200078e0006 */
[----:B------:R-:W-:Y:S01]  /*05d0*/  @P1 LOP3.LUT R3, R3, 0x1f, RZ, 0xc0, !PT ;  /* 0x0000001f03031812 */ /* 0x000fe200078ec0ff */
[----:B------:R-:W-:Y:S01]  /*05e0*/  IMAD.X R14, RZ, RZ, R14, P0 ;  /* 0x000000ffff0e7224 */ /* 0x000fe200000e060e */
[----:B------:R-:W-:Y:S01]  /*05f0*/  ISETP.GT.U32.AND P0, PT, R13, UR8, PT ;  /* 0x000000080d007c0c */ /* 0x000fe2000bf04070 */
[----:B------:R-:W-:Y:S01]  /*0600*/  @P1 IMAD.X R10, RZ, RZ, R12, P3 ;  /* 0x000000ffff0a1224 */ /* 0x000fe200018e060c */
[----:B------:R-:W-:Y:S01]  /*0610*/  @!P1 SHF.L.U32 R8, R16, R3, RZ ;  /* 0x0000000310089219 */ /* 0x000fe200000006ff */
[----:B------:R-:W-:Y:S01]  /*0620*/  @P1 IMAD.MOV.U32 R11, RZ, RZ, R9 ;  /* 0x000000ffff0b1224 */ /* 0x000fe200078e0009 */
[----:B------:R-:W-:Y:S01]  /*0630*/  ISETP.GT.U32.AND.EX P0, PT, R14, UR9, PT, P0 ;  /* 0x000000090e007c0c */ /* 0x000fe2000bf04100 */
[----:B------:R-:W-:Y:S01]  /*0640*/  @P1 IMAD.MOV.U32 R12, RZ, RZ, R10 ;  /* 0x000000ffff0c1224 */ /* 0x000fe200078e000a */
[----:B--2---:R-:W-:-:S02]  /*0650*/  @P1 LOP3.LUT R7, R7, R6, RZ, 0x30, !PT ;  /* 0x0000000607071212 */ /* 0x004fc400078e30ff */
[----:B------:R-:W-:Y:S01]  /*0660*/  @P1 SHF.L.U32 R6, R16, R3, RZ ;  /* 0x0000000310061219 */ /* 0x000fe200000006ff */
[----:B------:R-:W-:Y:S01]  /*0670*/  IMAD.IADD R3, R2, 0x1, R3 ;  /* 0x0000000102037824 */ /* 0x000fe200078e0203 */
[----:B------:R-:W-:Y:S01]  /*0680*/  @!P1 LOP3.LUT R6, R15, R8, RZ, 0xfc, !PT ;  /* 0x000000080f069212 */ /* 0x000fe200078efcff */
[----:B------:R0:W-:Y:S06]  /*0690*/  @P1 STG.E desc[UR12][R4.64], R7 ;  /* 0x0000000704001986 */ /* 0x0001ec000c10190c */
[----:B------:R-:W-:Y:S05]  /*06a0*/  @!P0 BRA `(.L_x_6) ;  /* 0xfffffffc00a48947 */ /* 0x000fea000383ffff */
[----:B------:R-:W1:Y:S02]  /*06b0*/  LDC.64 R2, c[0x0][0x3a8] ;  /* 0x0000ea00ff027b82 */ /* 0x000e640000000a00 */
[----:B-1----:R-:W-:-:S04]  /*06c0*/  LEA R2, P0, R11, R2, 0x2 ;  /* 0x000000020b027211 */ /* 0x002fc800078010ff */
[----:B------:R-:W-:-:S05]  /*06d0*/  LEA.HI.X R3, R11, R3, R12, 0x2, P0 ;  /* 0x000000030b037211 */ /* 0x000fca00000f140c */
[----:B0-----:R-:W2:Y:S02]  /*06e0*/  LDG.E R5, desc[UR12][R2.64] ;  /* 0x0000000c02057981 */ /* 0x001ea4000c1e1900 */
[----:B--2---:R-:W-:-:S05]  /*06f0*/  LOP3.LUT R5, R5, R6, RZ, 0x30, !PT ;  /* 0x0000000605057212 */ /* 0x004fca00078e30ff */
[----:B------:R0:W-:Y:S01]  /*0700*/  STG.E desc[UR12][R2.64], R5 ;  /* 0x0000000502007986 */ /* 0x0001e2000c10190c */
[----:B------:R-:W-:Y:S05]  /*0710*/  BRA `(.L_x_5) ;  /* 0x0000000000587947 */ /* 0x000fea0003800000 */
.L_x_4:
[--C-:B------:R-:W-:Y:S02]  /*0720*/  SHF.R.U64 R7, R3, 0x1, R12.reuse ;  /* 0x0000000103077819 */ /* 0x100fe4000000120c */
[----:B------:R-:W-:Y:S02]  /*0730*/  SHF.R.U32.HI R8, RZ, 0x1, R12 ;  /* 0x00000001ff087819 */ /* 0x000fe4000001160c */
[----:B------:R-:W-:-:S04]  /*0740*/  ISETP.GT.U32.AND P0, PT, R7, UR8, PT ;  /* 0x0000000807007c0c */ /* 0x000fc8000bf04070 */
[----:B------:R-:W-:-:S13]  /*0750*/  ISETP.GT.U32.AND.EX P0, PT, R8, UR9, PT, P0 ;  /* 0x0000000908007c0c */ /* 0x000fda000bf04100 */
[----:B------:R-:W-:Y:S05]  /*0760*/  @P0 BRA `(.L_x_5) ;  /* 0x0000000000440947 */ /* 0x000fea0003800000 */
[----:B------:R-:W0:Y:S02]  /*0770*/  LDCU.64 UR6, c[0x0][0x3a8] ;  /* 0x00007500ff0677ac */ /* 0x000e240008000a00 */
.L_x_7:
[--C-:B-1----:R-:W-:Y:S02]  /*0780*/  SHF.R.U64 R4, R7, 0x3, R8.reuse ;  /* 0x0000000307047819 */ /* 0x102fe40000001208 */
[----:B------:R-:W-:Y:S02]  /*0790*/  SHF.R.U32.HI R3, RZ, 0x3, R8 ;  /* 0x00000003ff037819 */ /* 0x000fe40000011608 */
[----:B------:R-:W-:Y:S02]  /*07a0*/  LOP3.LUT R4, R4, 0xfffffffc, RZ, 0xc0, !PT ;  /* 0xfffffffc04047812 */ /* 0x000fe400078ec0ff */
[----:B------:R-:W-:Y:S02]  /*07b0*/  LOP3.LUT R3, R3, 0x1fffffff, RZ, 0xc0, !PT ;  /* 0x1fffffff03037812 */ /* 0x000fe400078ec0ff */
[----:B0-----:R-:W-:-:S04]  /*07c0*/  IADD3 R4, P0, PT, R4, UR6, RZ ;  /* 0x0000000604047c10 */ /* 0x001fc8000ff1e0ff */
[----:B------:R-:W-:-:S05]  /*07d0*/  IADD3.X R5, PT, PT, R3, UR7, RZ, P0, !PT ;  /* 0x0000000703057c10 */ /* 0x000fca00087fe4ff */
[----:B------:R-:W2:Y:S01]  /*07e0*/  LDG.E R6, desc[UR12][R4.64] ;  /* 0x0000000c04067981 */ /* 0x000ea2000c1e1900 */
[----:B------:R-:W-:-:S05]  /*07f0*/  IMAD.MOV.U32 R10, RZ, RZ, 0x1 ;  /* 0x00000001ff0a7424 */ /* 0x000fca00078e00ff */
[-C--:B------:R-:W-:Y:S02]  /*0800*/  SHF.L.W.U32 R3, R10, R7.reuse, RZ ;  /* 0x000000070a037219 */ /* 0x080fe40000000eff */
[----:B------:R-:W-:-:S05]  /*0810*/  IADD3 R7, P0, PT, R2, R7, RZ ;  /* 0x0000000702077210 */ /* 0x000fca0007f1e0ff */
[----:B------:R-:W-:Y:S01]  /*0820*/  IMAD.X R8, RZ, RZ, R8, P0 ;  /* 0x000000ffff087224 */ /* 0x000fe200000e0608 */
[----:B------:R-:W-:-:S04]  /*0830*/  ISETP.GT.U32.AND P0, PT, R7, UR8, PT ;  /* 0x0000000807007c0c */ /* 0x000fc8000bf04070 */
[----:B------:R-:W-:Y:S02]  /*0840*/  ISETP.GT.U32.AND.EX P0, PT, R8, UR9, PT, P0 ;  /* 0x0000000908007c0c */ /* 0x000fe4000bf04100 */
[----:B--2---:R-:W-:-:S05]  /*0850*/  LOP3.LUT R3, R6, R3, RZ, 0x30, !PT ;  /* 0x0000000306037212 */ /* 0x004fca00078e30ff */
[----:B------:R1:W-:Y:S06]  /*0860*/  STG.E desc[UR12][R4.64], R3 ;  /* 0x0000000304007986 */ /* 0x0003ec000c10190c */
[----:B------:R-:W-:Y:S05]  /*0870*/  @!P0 BRA `(.L_x_7) ;  /* 0xfffffffc00c08947 */ /* 0x000fea000383ffff */
.L_x_5:
[----:B------:R-:W-:Y:S05]  /*0880*/  @P2 BRA `(.L_x_8) ;  /* 0xfffffff800482947 */ /* 0x000fea000383ffff */
[----:B------:R-:W-:Y:S05]  /*0890*/  EXIT ;  /* 0x000000000000794d */ /* 0x000fea0003800000 */
        .weak           $__internal_0_$__cuda_sm20_div_u64
        .type           $__internal_0_$__cuda_sm20_div_u64,@function
        .size           $__internal_0_$__cuda_sm20_div_u64,(.L_x_23 - $__internal_0_$__cuda_sm20_div_u64)
$__internal_0_$__cuda_sm20_div_u64:
[----:B------:R-:W-:-:S06]  /*08a0*/  IMAD.MOV.U32 R3, RZ, RZ, RZ ;  /* 0x000000ffff037224 */ /* 0x000fcc00078e00ff */
[----:B------:R-:W0:Y:S08]  /*08b0*/  I2F.U64.RP R3, R2 ;  /* 0x0000000200037312 */ /* 0x000e300000309000 */
[----:B0-----:R-:W0:Y:S02]  /*08c0*/  MUFU.RCP R5, R3 ;  /* 0x0000000300057308 */ /* 0x001e240000001000 */
[----:B0-----:R-:W-:-:S06]  /*08d0*/  VIADD R5, R5, 0x1ffffffe ;  /* 0x1ffffffe05057836 */ /* 0x001fcc0000000000 */
[----:B------:R-:W0:Y:S02]  /*08e0*/  F2I.U64.TRUNC R6, R5 ;  /* 0x0000000500067311 */ /* 0x000e24000020d800 */
[----:B0-----:R-:W-:-:S04]  /*08f0*/  IMAD.WIDE.U32 R8, R6, R2, RZ ;  /* 0x0000000206087225 */ /* 0x001fc800078e00ff */
[----:B------:R-:W-:Y:S01]  /*0900*/  IMAD R9, R7, R2, R9 ;  /* 0x0000000207097224 */ /* 0x000fe200078e0209 */
[----:B------:R-:W-:-:S05]  /*0910*/  IADD3 R11, P0, PT, RZ, -R8, RZ ;  /* 0x80000008ff0b7210 */ /* 0x000fca0007f1e0ff */
[----:B------:R-:W-:-:S04]  /*0920*/  IMAD.HI.U32 R8, R6, R11, RZ ;  /* 0x0000000b06087227 */ /* 0x000fc800078e00ff */
[----:B------:R-:W-:Y:S02]  /*0930*/  IMAD.X R13, RZ, RZ, ~R9, P0 ;  /* 0x000000ffff0d7224 */ /* 0x000fe400000e0e09 */
[----:B------:R-:W-:Y:S02]  /*0940*/  IMAD.MOV.U32 R9, RZ, RZ, R6 ;  /* 0x000000ffff097224 */ /* 0x000fe400078e0006 */
[-C--:B------:R-:W-:Y:S02]  /*0950*/  IMAD R15, R7, R13.reuse, RZ ;  /* 0x0000000d070f7224 */ /* 0x080fe400078e02ff */
[----:B------:R-:W-:-:S04]  /*0960*/  IMAD.WIDE.U32 R8, P0, R6, R13, R8 ;  /* 0x0000000d06087225 */ /* 0x000fc80007800008 */
[----:B------:R-:W-:-:S04]  /*0970*/  IMAD.HI.U32 R3, R7, R13, RZ ;  /* 0x0000000d07037227 */ /* 0x000fc800078e00ff */
[----:B------:R-:W-:-:S04]  /*0980*/  IMAD.HI.U32 R8, P1, R7, R11, R8 ;  /* 0x0000000b07087227 */ /* 0x000fc80007820008 */
[----:B------:R-:W-:Y:S01]  /*0990*/  IMAD.X R3, R3, 0x1, R7, P0 ;  /* 0x0000000103037824 */ /* 0x000fe200000e0607 */
[----:B------:R-:W-:-:S04]  /*09a0*/  IADD3 R9, P3, PT, R15, R8, RZ ;  /* 0x000000080f097210 */ /* 0x000fc80007f7e0ff */
[----:B------:R-:W-:Y:S01]  /*09b0*/  IADD3.X R3, PT, PT, RZ, RZ, R3, P3, P1 ;  /* 0x000000ffff037210 */ /* 0x000fe20001fe2403 */
[----:B------:R-:W-:-:S03]  /*09c0*/  IMAD.WIDE.U32 R6, R9, R2, RZ ;  /* 0x0000000209067225 */ /* 0x000fc600078e00ff */
[----:B------:R-:W-:Y:S01]  /*09d0*/  IADD3 R5, P0, PT, RZ, -R6, RZ ;  /* 0x80000006ff057210 */ /* 0x000fe20007f1e0ff */
[----:B------:R-:W-:Y:S02]  /*09e0*/  IMAD R6, R3, R2, R7 ;  /* 0x0000000203067224 */ /* 0x000fe400078e0207 */
[----:B------:R-:W-:Y:S02]  /*09f0*/  IMAD.MOV.U32 R7, RZ, RZ, RZ ;  /* 0x000000ffff077224 */ /* 0x000fe400078e00ff */
[----:B------:R-:W-:-:S04]  /*0a00*/  IMAD.HI.U32 R8, R9, R5, RZ ;  /* 0x0000000509087227 */ /* 0x000fc800078e00ff */
[----:B------:R-:W-:-:S04]  /*0a10*/  IMAD.X R6, RZ, RZ, ~R6, P0 ;  /* 0x000000ffff067224 */ /* 0x000fc800000e0e06 */
[----:B------:R-:W-:-:S04]  /*0a20*/  IMAD.WIDE.U32 R8, P0, R9, R6, R8 ;  /* 0x0000000609087225 */ /* 0x000fc80007800008 */
[C---:B------:R-:W-:Y:S02]  /*0a30*/  IMAD R10, R3.reuse, R6, RZ ;  /* 0x00000006030a7224 */ /* 0x040fe400078e02ff */
[----:B------:R-:W-:-:S04]  /*0a40*/  IMAD.HI.U32 R5, P1, R3, R5, R8 ;  /* 0x0000000503057227 */ /* 0x000fc80007820008 */
[----:B------:R-:W-:Y:S01]  /*0a50*/  IMAD.HI.U32 R6, R3, R6, RZ ;  /* 0x0000000603067227 */ /* 0x000fe200078e00ff */
[----:B------:R-:W-:-:S03]  /*0a60*/  IADD3 R5, P3, PT, R10, R5, RZ ;  /* 0x000000050a057210 */ /* 0x000fc60007f7e0ff */
[----:B------:R-:W-:Y:S02]  /*0a70*/  IMAD.X R3, R6, 0x1, R3, P0 ;  /* 0x0000000106037824 */ /* 0x000fe400000e0603 */
[----:B------:R-:W-:-:S03]  /*0a80*/  IMAD.HI.U32 R6, R5, UR10, RZ ;  /* 0x0000000a05067c27 */ /* 0x000fc6000f8e00ff */
[----:B------:R-:W-:Y:S01]  /*0a90*/  IADD3.X R3, PT, PT, RZ, RZ, R3, P3, P1 ;  /* 0x000000ffff037210 */ /* 0x000fe20001fe2403 */
[----:B------:R-:W-:-:S04]  /*0aa0*/  IMAD.WIDE.U32 R6, R5, UR4, R6 ;  /* 0x0000000405067c25 */ /* 0x000fc8000f8e0006 */
[C---:B------:R-:W-:Y:S02]  /*0ab0*/  IMAD R8, R3.reuse, UR4, RZ ;  /* 0x0000000403087c24 */ /* 0x040fe4000f8e02ff */
[----:B------:R-:W-:-:S04]  /*0ac0*/  IMAD.HI.U32 R5, P0, R3, UR10, R6 ;  /* 0x0000000a03057c27 */ /* 0x000fc8000f800006 */
[----:B------:R-:W-:Y:S01]  /*0ad0*/  IMAD.HI.U32 R3, R3, UR4, RZ ;  /* 0x0000000403037c27 */ /* 0x000fe2000f8e00ff */
[----:B------:R-:W-:-:S03]  /*0ae0*/  IADD3 R5, P1, PT, R8, R5, RZ ;  /* 0x0000000508057210 */ /* 0x000fc60007f3e0ff */
[----:B------:R-:W-:Y:S01]  /*0af0*/  IMAD.X R3, RZ, RZ, R3, P0 ;  /* 0x000000ffff037224 */ /* 0x000fe200000e0603 */
[C---:B------:R-:W-:Y:S01]  /*0b00*/  IADD3 R8, P3, PT, R5.reuse, 0x1, RZ ;  /* 0x0000000105087810 */ /* 0x040fe20007f7e0ff */
[----:B------:R-:W-:-:S04]  /*0b10*/  IMAD.WIDE.U32 R6, R5, R2, RZ ;  /* 0x0000000205067225 */ /* 0x000fc800078e00ff */
[----:B------:R-:W-:Y:S01]  /*0b20*/  IMAD.X R3, RZ, RZ, R3, P1 ;  /* 0x000000ffff037224 */ /* 0x000fe200008e0603 */
[----:B------:R-:W-:-:S03]  /*0b30*/  IADD3 R11, P0, PT, -R6, UR10, RZ ;  /* 0x0000000a060b7c10 */ /* 0x000fc6000ff1e1ff */
[----:B------:R-:W-:Y:S02]  /*0b40*/  IMAD R7, R3, R2, R7 ;  /* 0x0000000203077224 */ /* 0x000fe400078e0207 */
[----:B------:R-:W-:-:S03]  /*0b50*/  IMAD.X R6, RZ, RZ, R3, P3 ;  /* 0x000000ffff067224 */ /* 0x000fc600018e0603 */
[----:B------:R-:W-:Y:S02]  /*0b60*/  IADD3.X R10, PT, PT, ~R7, UR4, RZ, P0, !PT ;  /* 0x00000004070a7c10 */ /* 0x000fe400087fe5ff */
[----:B------:R-:W-:Y:S02]  /*0b70*/  ISETP.GE.U32.AND P0, PT, R11, R2, PT ;  /* 0x000000020b00720c */ /* 0x000fe40003f06070 */
[----:B------:R-:W-:Y:S02]  /*0b80*/  IADD3 R7, P1, PT, -R2, R11, RZ ;  /* 0x0000000b02077210 */ /* 0x000fe40007f3e1ff */
[C---:B------:R-:W-:Y:S02]  /*0b90*/  ISETP.GE.U32.AND.EX P0, PT, R10.reuse, RZ, PT, P0 ;  /* 0x000000ff0a00720c */ /* 0x040fe40003f06100 */
[----:B------:R-:W-:Y:S02]  /*0ba0*/  IADD3.X R9, PT, PT, R10, -0x1, RZ, P1, !PT ;  /* 0xffffffff0a097810 */ /* 0x000fe40000ffe4ff */
[----:B------:R-:W-:-:S02]  /*0bb0*/  SEL R8, R8, R5, P0 ;  /* 0x0000000508087207 */ /* 0x000fc40000000000 */
[----:B------:R-:W-:Y:S02]  /*0bc0*/  SEL R7, R7, R11, P0 ;  /* 0x0000000b07077207 */ /* 0x000fe40000000000 */
[----:B------:R-:W-:Y:S02]  /*0bd0*/  SEL R5, R6, R3, P0 ;  /* 0x0000000306057207 */ /* 0x000fe40000000000 */
[----:B------:R-:W-:Y:S02]  /*0be0*/  IADD3 R3, P3, PT, R8, 0x1, RZ ;  /* 0x0000000108037810 */ /* 0x000fe40007f7e0ff */
[----:B------:R-:W-:Y:S02]  /*0bf0*/  SEL R9, R9, R10, P0 ;  /* 0x0000000a09097207 */ /* 0x000fe40000000000 */
[----:B------:R-:W-:Y:S01]  /*0c00*/  ISETP.GE.U32.AND P0, PT, R7, R2, PT ;  /* 0x000000020700720c */ /* 0x000fe20003f06070 */
[----:B------:R-:W-:Y:S01]  /*0c10*/  IMAD.X R6, RZ, RZ, R5, P3 ;  /* 0x000000ffff067224 */ /* 0x000fe200018e0605 */
[----:B------:R-:W-:-:S02]  /*0c20*/  ISETP.NE.U32.AND P1, PT, R2, RZ, PT ;  /* 0x000000ff0200720c */ /* 0x000fc40003f25070 */
[----:B------:R-:W-:Y:S02]  /*0c30*/  ISETP.GE.U32.AND.EX P0, PT, R9, RZ, PT, P0 ;  /* 0x000000ff0900720c */ /* 0x000fe40003f06100 */
[----:B------:R-:W-:Y:S02]  /*0c40*/  ISETP.NE.AND.EX P1, PT, RZ, RZ, PT, P1 ;  /* 0x000000ffff00720c */ /* 0x000fe40003f25310 */
[----:B------:R-:W-:Y:S01]  /*0c50*/  SEL R6, R6, R5, P0 ;  /* 0x0000000506067207 */ /* 0x000fe20000000000 */
[----:B------:R-:W-:Y:S01]  /*0c60*/  IMAD.MOV.U32 R5, RZ, RZ, 0x0 ;  /* 0x00000000ff057424 */ /* 0x000fe200078e00ff */
[----:B------:R-:W-:Y:S02]  /*0c70*/  SEL R3, R3, R8, P0 ;  /* 0x0000000803037207 */ /* 0x000fe40000000000 */
[----:B------:R-:W-:Y:S02]  /*0c80*/  SEL R6, R6, 0xffffffff, P1 ;  /* 0xffffffff06067807 */ /* 0x000fe40000800000 */
[----:B------:R-:W-:Y:S01]  /*0c90*/  SEL R3, R3, 0xffffffff, P1 ;  /* 0xffffffff03037807 */ /* 0x000fe20000800000 */
[----:B------:R-:W-:Y:S06]  /*0ca0*/  RET.REL.NODEC R4 `(_Z23unmark_multiples_blocksjPjmjjmS_) ;  /* 0xfffffff004d47950 */ /* 0x000fec0003c3ffff */
.L_x_9:
[----:B------:R-:W-:-:S00]  /*0cb0*/  BRA `(.L_x_9) ;  /* 0xfffffffc00fc7947 */ /* 0x000fc0000383ffff */
[----:B------:R-:W-:-:S00]  /*0cc0*/  NOP ;  /* 0x0000000000007918 */ /* 0x000fc00000000000 */
        /* <DEDUP_REMOVED lines=11> */
.L_x_23:


//--------------------- .text._Z24unmark_multiples_threadsjPjmjS_ --------------------------
	.section	.text._Z24unmark_multiples_threadsjPjmjS_,"ax",@progbits
	.align	128
        .global         _Z24unmark_multiples_threadsjPjmjS_
        .type           _Z24unmark_multiples_threadsjPjmjS_,@function
        .size           _Z24unmark_multiples_threadsjPjmjS_,(.L_x_25 - _Z24unmark_multiples_threadsjPjmjS_)
        .other          _Z24unmark_multiples_threadsjPjmjS_,@"STO_CUDA_ENTRY STV_DEFAULT"
_Z24unmark_multiples_threadsjPjmjS_:
.text._Z24unmark_multiples_threadsjPjmjS_:
[----:B------:R-:W-:Y:S01]  /*0000*/  LDC R1, c[0x0][0x37c] ;  /* 0x0000df00ff017b82 */ /* 0x000fe20000000800 */
[----:B------:R-:W0:Y:S01]  /*0010*/  S2R R0, SR_TID.X ;  /* 0x0000000000007919 */ /* 0x000e220000002100 */
[----:B------:R-:W0:Y:S02]  /*0020*/  LDCU UR4, c[0x0][0x380] ;  /* 0x00007000ff0477ac */ /* 0x000e240008000800 */
[----:B0-----:R-:W-:Y:S01]  /*0030*/  ISETP.GE.U32.AND P0, PT, R0, UR4, PT ;  /* 0x0000000400007c0c */ /* 0x001fe2000bf06070 */
[----:B------:R-:W0:-:S12]  /*0040*/  LDCU.64 UR4, c[0x0][0x3a0] ;  /* 0x00007400ff0477ac */ /* 0x000e180008000a00 */
[----:B0-----:R-:W-:Y:S05]  /*0050*/  @P0 EXIT ;  /* 0x000000000000094d */ /* 0x001fea0003800000 */
[----:B------:R-:W0:Y:S02]  /*0060*/  LDC.64 R8, c[0x0][0x358] ;  /* 0x0000d600ff087b82 */ /* 0x000e240000000a00 */
.L_x_15:
[----:B0-----:R-:W1:Y:S01]  /*0070*/  LDC.64 R4, c[0x0][0x388] ;  /* 0x0000e200ff047b82 */ /* 0x001e620000000a00 */
[----:B0-----:R-:W-:Y:S02]  /*0080*/  R2UR UR6, R8 ;  /* 0x00000000080672ca */ /* 0x001fe400000e0000 */
[----:B------:R-:W-:-:S05]  /*0090*/  R2UR UR7, R9 ;  /* 0x00000000090772ca */ /* 0x000fca00000e0000 */
[----:B------:R-:W0:Y:S01]  /*00a0*/  LDC R11, c[0x0][0x398] ;  /* 0x0000e600ff0b7b82 */ /* 0x000e220000000800 */
[----:B-1----:R-:W-:-:S07]  /*00b0*/  IMAD.WIDE.U32 R4, R0, 0x4, R4 ;  /* 0x0000000400047825 */ /* 0x002fce00078e0004 */
[----:B------:R-:W2:Y:S01]  /*00c0*/  LDG.E R4, desc[UR6][R4.64] ;  /* 0x0000000604047981 */ /* 0x000ea2000c1e1900 */
[----:B------:R-:W1:Y:S01]  /*00d0*/  LDCU UR6, c[0x0][0x380] ;  /* 0x00007000ff0677ac */ /* 0x000e620008000800 */
[----:B------:R-:W-:Y:S01]  /*00e0*/  VIADD R0, R0, 0x100 ;  /* 0x0000010000007836 */ /* 0x000fe20000000000 */
[----:B------:R-:W-:Y:S04]  /*00f0*/  BSSY.RECONVERGENT B0, `(.L_x_10) ;  /* 0x000001a000007945 */ /* 0x000fe80003800200 */
[----:B-1----:R-:W-:Y:S01]  /*0100*/  ISETP.GE.U32.AND P1, PT, R0, UR6, PT ;  /* 0x0000000600007c0c */ /* 0x002fe2000bf26070 */
[----:B--2---:R-:W-:-:S03]  /*0110*/  IMAD.WIDE.U32 R6, R4, R4, RZ ;  /* 0x0000000404067225 */ /* 0x004fc600078e00ff */
[----:B0-----:R-:W-:-:S04]  /*0120*/  ISETP.GT.U32.AND P0, PT, R6, R11, PT ;  /* 0x0000000b0600720c */ /* 0x001fc80003f04070 */
[----:B------:R-:W-:-:S13]  /*0130*/  ISETP.GT.U32.AND.EX P0, PT, R7, RZ, PT, P0 ;  /* 0x000000ff0700720c */ /* 0x000fda0003f04100 */
[----:B------:R-:W-:Y:S05]  /*0140*/  @P0 BRA `(.L_x_11) ;  /* 0x0000000000500947 */ /* 0x000fea0003800000 */
        /* <DEDUP_REMOVED lines=9> */
[----:B------:R-:W-:-:S04]  /*01e0*/  IMAD.HI.U32 R3, R3, R11, RZ ;  /* 0x0000000b03037227 */ /* 0x000fc800078e00ff */
[----:B------:R-:W-:-:S04]  /*01f0*/  IMAD.MOV R7, RZ, RZ, -R3 ;  /* 0x000000ffff077224 */ /* 0x000fc800078e0a03 */
[----:B------:R-:W-:-:S05]  /*0200*/  IMAD R7, R4, R7, R11 ;  /* 0x0000000704077224 */ /* 0x000fca00078e020b */
[----:B------:R-:W-:-:S13]  /*0210*/  ISETP.GE.U32.AND P0, PT, R7, R4, PT ;  /* 0x000000040700720c */ /* 0x000fda0003f06070 */
[----:B------:R-:W-:Y:S02]  /*0220*/  @P0 IMAD.IADD R7, R7, 0x1, -R4 ;  /* 0x0000000107070824 */ /* 0x000fe400078e0a04 */
[----:B------:R-:W-:-:S03]  /*0230*/  @P0 VIADD R3, R3, 0x1 ;  /* 0x0000000103030836 */ /* 0x000fc60000000000 */
[----:B------:R-:W-:Y:S01]  /*0240*/  ISETP.GE.U32.AND P2, PT, R7, R4, PT ;  /* 0x000000040700720c */ /* 0x000fe20003f46070 */
[----:B------:R-:W-:-:S12]  /*0250*/  IMAD.MOV.U32 R7, RZ, RZ, RZ ;  /* 0x000000ffff077224 */ /* 0x000fd800078e00ff */
[----:B------:R-:W-:Y:S01]  /*0260*/  @P2 VIADD R3, R3, 0x1 ;  /* 0x0000000103032836 */ /* 0x000fe20000000000 */
[----:B------:R-:W-:-:S05]  /*0270*/  @!P3 LOP3.LUT R3, RZ, R4, RZ, 0x33, !PT ;  /* 0x00000004ff03b212 */ /* 0x000fca00078e33ff */
[----:B------:R-:W-:-:S07]  /*0280*/  IMAD R6, R4, R3, R4 ;  /* 0x0000000304067224 */ /* 0x000fce00078e0204 */
.L_x_11:
[----:B------:R-:W-:Y:S05]  /*0290*/  BSYNC.RECONVERGENT B0 ;  /* 0x0000000000007941 */ /* 0x000fea0003800200 */
.L_x_10:
[----:B------:R-:W-:Y:S01]  /*02a0*/  LOP3.LUT R5, R6, 0x1, RZ, 0xc0, !PT ;  /* 0x0000000106057812 */ /* 0x000fe200078ec0ff */
[----:B------:R-:W0:Y:S01]  /*02b0*/  LDC.64 R2, c[0x0][0x390] ;  /* 0x0000e400ff027b82 */ /* 0x000e220000000a00 */
[----:B------:R-:W-:Y:S02]  /*02c0*/  BSSY.RECONVERGENT B0, `(.L_x_12) ;  /* 0x000001c000007945 */ /* 0x000fe40003800200 */
[----:B------:R-:W-:-:S04]  /*02d0*/  ISETP.NE.U32.AND P0, PT, R5, 0x1, PT ;  /* 0x000000010500780c */ /* 0x000fc80003f05070 */
[----:B------:R-:W-:-:S04]  /*02e0*/  ISETP.NE.U32.AND.EX P0, PT, RZ, RZ, PT, P0 ;  /* 0x000000ffff00720c */ /* 0x000fc80003f05100 */
[----:B------:R-:W-:-:S04]  /*02f0*/  SEL R11, R4, RZ, P0 ;  /* 0x000000ff040b7207 */ /* 0x000fc80000000000 */
[----:B------:R-:W-:-:S05]  /*0300*/  IADD3 R11, P0, PT, R6, R11, RZ ;  /* 0x0000000b060b7210 */ /* 0x000fca0007f1e0ff */
[----:B------:R-:W-:-:S05]  /*0310*/  IMAD.X R6, RZ, RZ, R7, P0 ;  /* 0x000000ffff067224 */ /* 0x000fca00000e0607 */
[--C-:B------:R-:W-:Y:S02]  /*0320*/  SHF.R.U64 R11, R11, 0x1, R6.reuse ;  /* 0x000000010b0b7819 */ /* 0x100fe40000001206 */
[----:B------:R-:W-:Y:S02]  /*0330*/  SHF.R.U32.HI R10, RZ, 0x1, R6 ;  /* 0x00000001ff0a7819 */ /* 0x000fe40000011606 */
[----:B0-----:R-:W-:-:S04]  /*0340*/  ISETP.GT.U32.AND P0, PT, R11, R2, PT ;  /* 0x000000020b00720c */ /* 0x001fc80003f04070 */
[----:B------:R-:W-:-:S13]  /*0350*/  ISETP.GT.U32.AND.EX P0, PT, R10, R3, PT, P0 ;  /* 0x000000030a00720c */ /* 0x000fda0003f04100 */
[----:B------:R-:W-:Y:S05]  /*0360*/  @P0 BRA `(.L_x_13) ;  /* 0x0000000000440947 */ /* 0x000fea0003800000 */
.L_x_14:
[--C-:B0-----:R-:W-:Y:S01]  /*0370*/  SHF.R.U64 R6, R11, 0x3, R10.reuse ;  /* 0x000000030b067819 */ /* 0x101fe2000000120a */
[----:B------:R-:W-:Y:S01]  /*0380*/  IMAD.MOV.U32 R12, RZ, RZ, 0x1 ;  /* 0x00000001ff0c7424 */ /* 0x000fe200078e00ff */
[----:B------:R-:W-:Y:S02]  /*0390*/  SHF.R.U32.HI R7, RZ, 0x3, R10 ;  /* 0x00000003ff077819 */ /* 0x000fe4000001160a */
[----:B------:R-:W-:Y:S02]  /*03a0*/  LOP3.LUT R6, R6, 0xfffffffc, RZ, 0xc0, !PT ;  /* 0xfffffffc06067812 */ /* 0x000fe400078ec0ff */
[----:B------:R-:W-:Y:S02]  /*03b0*/  LOP3.LUT R7, R7, 0x1fffffff, RZ, 0xc0, !PT ;  /* 0x1fffffff07077812 */ /* 0x000fe400078ec0ff */
[----:B------:R-:W-:Y:S02]  /*03c0*/  IADD3 R6, P0, PT, R6, UR4, RZ ;  /* 0x0000000406067c10 */ /* 0x000fe4000ff1e0ff */
[----:B------:R-:W-:-:S02]  /*03d0*/  SHF.L.W.U32 R5, R12, R11, RZ ;  /* 0x0000000b0c057219 */ /* 0x000fc40000000eff */
[----:B------:R-:W-:Y:S02]  /*03e0*/  IADD3.X R7, PT, PT, R7, UR5, RZ, P0, !PT ;  /* 0x0000000507077c10 */ /* 0x000fe400087fe4ff */
[----:B------:R-:W-:Y:S02]  /*03f0*/  IADD3 R11, P0, PT, R4, R11, RZ ;  /* 0x0000000b040b7210 */ /* 0x000fe40007f1e0ff */
[----:B------:R-:W-:Y:S02]  /*0400*/  R2UR UR6, R8 ;  /* 0x00000000080672ca */ /* 0x000fe400000e0000 */
[----:B------:R-:W-:Y:S01]  /*0410*/  R2UR UR7, R9 ;  /* 0x00000000090772ca */ /* 0x000fe200000e0000 */
[----:B------:R-:W-:Y:S01]  /*0420*/  IMAD.X R10, RZ, RZ, R10, P0 ;  /* 0x000000ffff0a7224 */ /* 0x000fe200000e060a */
[----:B------:R-:W-:Y:S02]  /*0430*/  ISETP.GT.U32.AND P0, PT, R11, R2, PT ;  /* 0x000000020b00720c */ /* 0x000fe40003f04070 */
[----:B------:R-:W-:-:S02]  /*0440*/  LOP3.LUT R5, RZ, R5, RZ, 0x33, !PT ;  /* 0x00000005ff057212 */ /* 0x000fc400078e33ff */
[----:B------:R-:W-:-:S07]  /*0450*/  ISETP.GT.U32.AND.EX P0, PT, R10, R3, PT, P0 ;  /* 0x000000030a00720c */ /* 0x000fce0003f04100 */
[----:B------:R0:W-:Y:S06]  /*0460*/  REDG.E.AND.STRONG.GPU desc[UR6][R6.64], R5 ;  /* 0x000000050600798e */ /* 0x0001ec000e92e106 */
[----:B------:R-:W-:Y:S05]  /*0470*/  @!P0 BRA `(.L_x_14) ;  /* 0xfffffffc00bc8947 */ /* 0x000fea000383ffff */
.L_x_13:
[----:B------:R-:W-:Y:S05]  /*0480*/  BSYNC.RECONVERGENT B0 ;  /* 0x0000000000007941 */ /* 0x000fea0003800200 */
.L_x_12:
[----:B------:R-:W-:Y:S05]  /*0490*/  @!P1 BRA `(.L_x_15) ;  /* 0xfffffff800f49947 */ /* 0x000fea000383ffff */
[----:B------:R-:W-:Y:S05]  /*04a0*/  EXIT ;  /* 0x000000000000794d */ /* 0x000fea0003800000 */
.L_x_16:
        /* <DEDUP_REMOVED lines=13> */
.L_x_25:


//--------------------- .text._Z17initialize_buffermmPj --------------------------
	.section	.text._Z17initialize_buffermmPj,"ax",@progbits
	.align	128
        .global         _Z17initialize_buffermmPj
        .type           _Z17initialize_buffermmPj,@function
        .size           _Z17initialize_buffermmPj,(.L_x_26 - _Z17initialize_buffermmPj)
        .other          _Z17initialize_buffermmPj,@"STO_CUDA_ENTRY STV_DEFAULT"
_Z17initialize_buffermmPj:
.text._Z17initialize_buffermmPj:
[----:B------:R-:W-:Y:S08]  /*0000*/  LDC R1, c[0x0][0x37c] ;  /* 0x0000df00ff017b82 */ /* 0x000ff00000000800 */
[----:B------:R-:W0:Y:S08]  /*0010*/  S2UR UR4, SR_CTAID.X ;  /* 0x00000000000479c3 */ /* 0x000e300000002500 */
[----:B------:R-:W0:Y:S08]  /*0020*/  LDC.64 R6, c[0x0][0x380] ;  /* 0x0000e000ff067b82 */ /* 0x000e300000000a00 */
[----:B------:R-:W1:Y:S01]  /*0030*/  LDC.64 R8, c[0x0][0x388] ;  /* 0x0000e200ff087b82 */ /* 0x000e620000000a00 */
[----:B0-----:R-:W-:-:S04]  /*0040*/  IMAD.WIDE.U32 R2, R6, UR4, RZ ;  /* 0x0000000406027c25 */ /* 0x001fc8000f8e00ff */
[----:B------:R-:W-:Y:S01]  /*0050*/  IMAD R4, R7, UR4, R3 ;  /* 0x0000000407047c24 */ /* 0x000fe2000f8e0203 */
[----:B------:R-:W-:-:S05]  /*0060*/  IADD3 R5, P0, PT, R2, R6, RZ ;  /* 0x0000000602057210 */ /* 0x000fca0007f1e0ff */
[----:B------:R-:W-:Y:S01]  /*0070*/  IMAD.X R0, R4, 0x1, R7, P0 ;  /* 0x0000000104007824 */ /* 0x000fe200000e0607 */
[----:B-1----:R-:W-:-:S04]  /*0080*/  ISETP.LT.U32.AND P0, PT, R5, R8, PT ;  /* 0x000000080500720c */ /* 0x002fc80003f01070 */
[----:B------:R-:W-:-:S04]  /*0090*/  ISETP.LT.U32.AND.EX P0, PT, R0, R9, PT, P0 ;  /* 0x000000090000720c */ /* 0x000fc80003f01100 */
[----:B------:R-:W-:Y:S02]  /*00a0*/  SEL R5, R5, R8, P0 ;  /* 0x0000000805057207 */ /* 0x000fe40000000000 */
[----:B------:R-:W-:Y:S02]  /*00b0*/  SEL R7, R0, R9, P0 ;  /* 0x0000000900077207 */ /* 0x000fe40000000000 */
[----:B------:R-:W-:-:S04]  /*00c0*/  ISETP.GE.U32.AND P0, PT, R2, R5, PT ;  /* 0x000000050200720c */ /* 0x000fc80003f06070 */
[----:B------:R-:W-:-:S13]  /*00d0*/  ISETP.GE.U32.AND.EX P0, PT, R4, R7, PT, P0 ;  /* 0x000000070400720c */ /* 0x000fda0003f06100 */
[----:B------:R-:W-:Y:S05]  /*00e0*/  @P0 EXIT ;  /* 0x000000000000094d */ /* 0x000fea0003800000 */
[----:B------:R-:W-:Y:S01]  /*00f0*/  IMAD.MOV.U32 R0, RZ, RZ, R2 ;  /* 0x000000ffff007224 */ /* 0x000fe200078e0002 */
[----:B------:R-:W0:Y:S01]  /*0100*/  LDCU.64 UR4, c[0x0][0x358] ;  /* 0x00006b00ff0477ac */ /* 0x000e220008000a00 */
[----:B------:R-:W-:-:S03]  /*0110*/  IMAD.MOV.U32 R2, RZ, RZ, R4 ;  /* 0x000000ffff027224 */ /* 0x000fc600078e0004 */
[CC--:B------:R-:W-:Y:S02]  /*0120*/  IADD3 R3, P0, PT, R0.reuse, -R5.reuse, RZ ;  /* 0x8000000500037210 */ /* 0x0c0fe40007f1e0ff */
[----:B------:R-:W-:Y:S02]  /*0130*/  IADD3 R10, P2, PT, -R0, R5, RZ ;  /* 0x00000005000a7210 */ /* 0x000fe40007f5e1ff */
[----:B------:R-:W-:Y:S01]  /*0140*/  ISETP.GT.U32.AND P1, PT, R3, -0x10, PT ;  /* 0xfffffff00300780c */ /* 0x000fe20003f24070 */
[----:B------:R-:W-:Y:S01]  /*0150*/  IMAD.X R3, R2, 0x1, ~R7, P0 ;  /* 0x0000000102037824 */ /* 0x000fe200000e0e07 */
[----:B------:R-:W-:Y:S01]  /*0160*/  LOP3.LUT R11, R10, 0xf, RZ, 0xc0, !PT ;  /* 0x0000000f0a0b7812 */ /* 0x000fe200078ec0ff */
[----:B------:R-:W-:-:S03]  /*0170*/  IMAD.X R8, R7, 0x1, ~R2, P2 ;  /* 0x0000000107087824 */ /* 0x000fc600010e0e02 */
[----:B------:R-:W-:Y:S02]  /*0180*/  ISETP.GT.U32.AND.EX P1, PT, R3, -0x1, PT, P1 ;  /* 0xffffffff0300780c */ /* 0x000fe40003f24110 */
[----:B------:R-:W-:-:S04]  /*0190*/  ISETP.NE.U32.AND P0, PT, R11, RZ, PT ;  /* 0x000000ff0b00720c */ /* 0x000fc80003f05070 */
[----:B------:R-:W-:-:S07]  /*01a0*/  ISETP.NE.AND.EX P0, PT, RZ, RZ, PT, P0 ;  /* 0x000000ffff00720c */ /* 0x000fce0003f05300 */
[----:B0-----:R-:W-:Y:S06]  /*01b0*/  @P1 BRA `(.L_x_17) ;  /* 0x0000000000881947 */ /* 0x001fec0003800000 */
[----:B------:R-:W0:Y:S01]  /*01c0*/  LDC.64 R4, c[0x0][0x390] ;  /* 0x0000e400ff047b82 */ /* 0x000e220000000a00 */
[----:B------:R-:W-:Y:S02]  /*01d0*/  LOP3.LUT R7, R10, 0xfffffff0, RZ, 0xc0, !PT ;  /* 0xfffffff00a077812 */ /* 0x000fe400078ec0ff */
[----:B0-----:R-:W-:-:S04]  /*01e0*/  LEA R3, P1, R0, R4, 0x2 ;  /* 0x0000000400037211 */ /* 0x001fc800078210ff */
[----:B------:R-:W-:Y:S02]  /*01f0*/  IADD3 R3, P2, PT, R3, 0x20, RZ ;  /* 0x0000002003037810 */ /* 0x000fe40007f5e0ff */
[----:B------:R-:W-:-:S05]  /*0200*/  LEA.HI.X R6, R0, R5, R2, 0x2, P1 ;  /* 0x0000000500067211 */ /* 0x000fca00008f1402 */
[----:B------:R-:W-:-:S07]  /*0210*/  IMAD.X R6, RZ, RZ, R6, P2 ;  /* 0x000000ffff067224 */ /* 0x000fce00010e0606 */
.L_x_18:
[----:B------:R-:W-:Y:S01]  /*0220*/  IADD3 R7, P1, PT, R7, -0x10, RZ ;  /* 0xfffffff007077810 */ /* 0x000fe20007f3e0ff */
[----:B0-----:R-:W-:Y:S01]  /*0230*/  IMAD.MOV.U32 R4, RZ, RZ, R3 ;  /* 0x000000ffff047224 */ /* 0x001fe200078e0003 */
[----:B------:R-:W-:Y:S01]  /*0240*/  IADD3 R0, P2, PT, R0, 0x10, RZ ;  /* 0x0000001000007810 */ /* 0x000fe20007f5e0ff */
[----:B------:R-:W-:Y:S01]  /*0250*/  IMAD.MOV.U32 R9, RZ, RZ, -0x1 ;  /* 0xffffffffff097424 */ /* 0x000fe200078e00ff */
[----:B------:R-:W-:Y:S01]  /*0260*/  IADD3.X R8, PT, PT, R8, -0x1, RZ, P1, !PT ;  /* 0xffffffff08087810 */ /* 0x000fe20000ffe4ff */
[----:B------:R-:W-:Y:S01]  /*0270*/  IMAD.MOV.U32 R5, RZ, RZ, R6 ;  /* 0x000000ffff057224 */ /* 0x000fe200078e0006 */
[----:B------:R-:W-:Y:S01]  /*0280*/  ISETP.NE.U32.AND P1, PT, R7, RZ, PT ;  /* 0x000000ff0700720c */ /* 0x000fe20003f25070 */
[----:B------:R-:W-:Y:S01]  /*0290*/  IMAD.X R2, RZ, RZ, R2, P2 ;  /* 0x000000ffff027224 */ /* 0x000fe200010e0602 */
[----:B------:R-:W-:Y:S02]  /*02a0*/  IADD3 R3, P3, PT, R4, 0x40, RZ ;  /* 0x0000004004037810 */ /* 0x000fe40007f7e0ff */
[----:B------:R-:W-:Y:S01]  /*02b0*/  ISETP.NE.AND.EX P1, PT, R8, RZ, PT, P1 ;  /* 0x000000ff0800720c */ /* 0x000fe20003f25310 */
[----:B------:R0:W-:Y:S02]  /*02c0*/  STG.E desc[UR4][R4.64+-0x20], R9 ;  /* 0xffffe00904007986 */ /* 0x0001e4000c101904 */
[----:B------:R-:W-:-:S02]  /*02d0*/  IMAD.X R6, RZ, RZ, R5, P3 ;  /* 0x000000ffff067224 */ /* 0x000fc400018e0605 */
[----:B------:R0:W-:Y:S04]  /*02e0*/  STG.E desc[UR4][R4.64+-0x1c], R9 ;  /* 0xffffe40904007986 */ /* 0x0001e8000c101904 */
        /* <DEDUP_REMOVED lines=13> */
[----:B------:R0:W-:Y:S01]  /*03c0*/  STG.E desc[UR4][R4.64+0x1c], R9 ;  /* 0x00001c0904007986 */ /* 0x0001e2000c101904 */
[----:B------:R-:W-:Y:S05]  /*03d0*/  @P1 BRA `(.L_x_18) ;  /* 0xfffffffc00901947 */ /* 0x000fea000383ffff */
.L_x_17:
[----:B------:R-:W-:Y:S05]  /*03e0*/  @!P0 EXIT ;  /* 0x000000000000894d */ /* 0x000fea0003800000 */
[----:B------:R-:W-:Y:S02]  /*03f0*/  ISETP.GE.U32.AND P0, PT, R11, 0x8, PT ;  /* 0x000000080b00780c */ /* 0x000fe40003f06070 */
[----:B------:R-:W-:Y:S02]  /*0400*/  LOP3.LUT R7, R10, 0x7, RZ, 0xc0, !PT ;  /* 0x000000070a077812 */ /* 0x000fe400078ec0ff */
[----:B------:R-:W-:Y:S02]  /*0410*/  ISETP.GE.U32.AND.EX P0, PT, RZ, RZ, PT, P0 ;  /* 0x000000ffff00720c */ /* 0x000fe40003f06100 */
[----:B------:R-:W-:-:S04]  /*0420*/  ISETP.NE.U32.AND P1, PT, R7, RZ, PT ;  /* 0x000000ff0700720c */ /* 0x000fc80003f25070 */
[----:B------:R-:W-:-:S07]  /*0430*/  ISETP.NE.AND.EX P1, PT, RZ, RZ, PT, P1 ;  /* 0x000000ffff00720c */ /* 0x000fce0003f25310 */
[----:B------:R-:W-:Y:S06]  /*0440*/  @!P0 BRA `(.L_x_19) ;  /* 0x0000000000388947 */ /* 0x000fec0003800000 */
[----:B0-----:R-:W0:Y:S01]  /*0450*/  LDC.64 R4, c[0x0][0x390] ;  /* 0x0000e400ff047b82 */ /* 0x001e220000000a00 */
[----:B------:R-:W-:Y:S01]  /*0460*/  IMAD.MOV.U32 R3, RZ, RZ, -0x1 ;  /* 0xffffffffff037424 */ /* 0x000fe200078e00ff */
[----:B0-----:R-:W-:-:S04]  /*0470*/  LEA R4, P0, R0, R4, 0x2 ;  /* 0x0000000400047211 */ /* 0x001fc800078010ff */
[C---:B------:R-:W-:Y:S02]  /*0480*/  LEA.HI.X R5, R0.reuse, R5, R2, 0x2, P0 ;  /* 0x0000000500057211 */ /* 0x040fe400000f1402 */
[----:B------:R-:W-:-:S03]  /*0490*/  IADD3 R0, P0, PT, R0, 0x8, RZ ;  /* 0x0000000800007810 */ /* 0x000fc60007f1e0ff */
[----:B------:R1:W-:Y:S02]  /*04a0*/  STG.E desc[UR4][R4.64], R3 ;  /* 0x0000000304007986 */ /* 0x0003e4000c101904 */
[----:B------:R-:W-:Y:S02]  /*04b0*/  IMAD.X R2, RZ, RZ, R2, P0 ;  /* 0x000000ffff027224 */ /* 0x000fe400000e0602 */
[----:B------:R1:W-:Y:S04]  /*04c0*/  STG.E desc[UR4][R4.64+0x4], R3 ;  /* 0x0000040304007986 */ /* 0x0003e8000c101904 */
[----:B------:R1:W-:Y:S04]  /*04d0*/  STG.E desc[UR4][R4.64+0x8], R3 ;  /* 0x0000080304007986 */ /* 0x0003e8000c101904 */
[----:B------:R1:W-:Y:S04]  /*04e0*/  STG.E desc[UR4][R4.64+0xc], R3 ;  /* 0x00000c0304007986 */ /* 0x0003e8000c101904 */
[----:B------:R1:W-:Y:S04]  /*04f0*/  STG.E desc[UR4][R4.64+0x10], R3 ;  /* 0x0000100304007986 */ /* 0x0003e8000c101904 */
[----:B------:R1:W-:Y:S04]  /*0500*/  STG.E desc[UR4][R4.64+0x14], R3 ;  /* 0x0000140304007986 */ /* 0x0003e8000c101904 */
[----:B------:R1:W-:Y:S04]  /*0510*/  STG.E desc[UR4][R4.64+0x18], R3 ;  /* 0x0000180304007986 */ /* 0x0003e8000c101904 */
[----:B------:R1:W-:Y:S02]  /*0520*/  STG.E desc[UR4][R4.64+0x1c], R3 ;  /* 0x00001c0304007986 */ /* 0x0003e4000c101904 */
.L_x_19:
[----:B------:R-:W-:Y:S05]  /*0530*/  @!P1 EXIT ;  /* 0x000000000000994d */ /* 0x000fea0003800000 */
[----:B------:R-:W-:Y:S01]  /*0540*/  ISETP.GE.U32.AND P0, PT, R7, 0x4, PT ;  /* 0x000000040700780c */ /* 0x000fe20003f06070 */
[----:B------:R-:W-:Y:S01]  /*0550*/  IMAD.MOV.U32 R7, RZ, RZ, RZ ;  /* 0x000000ffff077224 */ /* 0x000fe200078e00ff */
[----:B------:R-:W-:Y:S02]  /*0560*/  LOP3.LUT R6, R10, 0x3, RZ, 0xc0, !PT ;  /* 0x000000030a067812 */ /* 0x000fe400078ec0ff */
[----:B------:R-:W-:Y:S02]  /*0570*/  ISETP.GE.U32.AND.EX P0, PT, RZ, RZ, PT, P0 ;  /* 0x000000ffff00720c */ /* 0x000fe40003f06100 */
[----:B------:R-:W-:-:S04]  /*0580*/  ISETP.NE.U32.AND P1, PT, R6, RZ, PT ;  /* 0x000000ff0600720c */ /* 0x000fc80003f25070 */
[----:B------:R-:W-:-:S07]  /*0590*/  ISETP.NE.AND.EX P1, PT, R7, RZ, PT, P1 ;  /* 0x000000ff0700720c */ /* 0x000fce0003f25310 */
[----:B------:R-:W-:Y:S06]  /*05a0*/  @!P0 BRA `(.L_x_20) ;  /* 0x0000000000288947 */ /* 0x000fec0003800000 */
[----:B01----:R-:W0:Y:S01]  /*05b0*/  LDC.64 R4, c[0x0][0x390] ;  /* 0x0000e400ff047b82 */ /* 0x003e220000000a00 */
        /* <DEDUP_REMOVED lines=8> */
[----:B------:R2:W-:Y:S02]  /*0640*/  STG.E desc[UR4][R4.64+0xc], R3 ;  /* 0x00000c0304007986 */ /* 0x0005e4000c101904 */
.L_x_20:
[----:B------:R-:W-:Y:S05]  /*0650*/  @!P1 EXIT ;  /* 0x000000000000994d */ /* 0x000fea0003800000 */
[----:B012---:R-:W0:Y:S01]  /*0660*/  LDC.64 R4, c[0x0][0x390] ;  /* 0x0000e400ff047b82 */ /* 0x007e220000000a00 */
[----:B------:R-:W-:Y:S01]  /*0670*/  IMAD.MOV.U32 R9, RZ, RZ, -0x1 ;  /* 0xffffffffff097424 */ /* 0x000fe200078e00ff */
[----:B0-----:R-:W-:-:S04]  /*0680*/  LEA R4, P0, R0, R4, 0x2 ;  /* 0x0000000400047211 */ /* 0x001fc800078010ff */
[----:B------:R-:W-:-:S09]  /*0690*/  LEA.HI.X R5, R0, R5, R2, 0x2, P0 ;  /* 0x0000000500057211 */ /* 0x000fd200000f1402 */
.L_x_21:
[----:B------:R-:W-:Y:S01]  /*06a0*/  IADD3 R6, P0, PT, R6, -0x1, RZ ;  /* 0xffffffff06067810 */ /* 0x000fe20007f1e0ff */
[----:B------:R-:W-:Y:S01]  /*06b0*/  IMAD.MOV.U32 R2, RZ, RZ, R4 ;  /* 0x000000ffff027224 */ /* 0x000fe200078e0004 */
[----:B------:R-:W-:Y:S01]  /*06c0*/  IADD3 R4, P1, PT, R4, 0x4, RZ ;  /* 0x0000000404047810 */ /* 0x000fe20007f3e0ff */
[--C-:B------:R-:W-:Y:S01]  /*06d0*/  IMAD.MOV.U32 R3, RZ, RZ, R5.reuse ;  /* 0x000000ffff037224 */ /* 0x100fe200078e0005 */
[----:B------:R-:W-:Y:S02]  /*06e0*/  IADD3.X R7, PT, PT, R7, -0x1, RZ, P0, !PT ;  /* 0xffffffff07077810 */ /* 0x000fe400007fe4ff */
[----:B------:R-:W-:Y:S01]  /*06f0*/  ISETP.NE.U32.AND P0, PT, R6, RZ, PT ;  /* 0x000000ff0600720c */ /* 0x000fe20003f05070 */
[----:B------:R-:W-:Y:S01]  /*0700*/  IMAD.X R5, RZ, RZ, R5, P1 ;  /* 0x000000ffff057224 */ /* 0x000fe200008e0605 */
[----:B------:R0:W-:Y:S02]  /*0710*/  STG.E desc[UR4][R2.64], R9 ;  /* 0x0000000902007986 */ /* 0x0001e4000c101904 */
[----:B------:R-:W-:-:S13]  /*0720*/  ISETP.NE.AND.EX P0, PT, R7, RZ, PT, P0 ;  /* 0x000000ff0700720c */ /* 0x000fda0003f05300 */
[----:B0-----:R-:W-:Y:S05]  /*0730*/  @P0 BRA `(.L_x_21) ;  /* 0xfffffffc00d80947 */ /* 0x001fea000383ffff */
[----:B------:R-:W-:Y:S05]  /*0740*/  EXIT ;  /* 0x000000000000794d */ /* 0x000fea0003800000 */
.L_x_22:
        /* <DEDUP_REMOVED lines=11> */
.L_x_26:


//--------------------- .nv.shared.reserved.0     --------------------------
	.section	.nv.shared.reserved.0,"aw",@nobits
	.weak		__nv_reservedSMEM_offset_0_alias
	.size		__nv_reservedSMEM_offset_0_alias, 0, 64
	.other		__nv_reservedSMEM_offset_0_alias,@"STO_CUDA_RESERVED_SHARED STV_DEFAULT"
__nv_reservedSMEM_offset_0_alias:
	.zero		0
	.zero		64


//--------------------- .nv.constant0._Z23unmark_multiples_blocksjPjmjjmS_ --------------------------
	.section	.nv.constant0._Z23unmark_multiples_blocksjPjmjjmS_,"a",@progbits
	.sectionflags	@""
	.align	4
.nv.constant0._Z23unmark_multiples_blocksjPjmjjmS_:
	.zero		944


//--------------------- .nv.constant0._Z24unmark_multiples_threadsjPjmjS_ --------------------------
	.section	.nv.constant0._Z24unmark_multiples_threadsjPjmjS_,"a",@progbits
	.sectionflags	@""
	.align	4
.nv.constant0._Z24unmark_multiples_threadsjPjmjS_:
	.zero		936


//--------------------- .nv.constant0._Z17initialize_buffermmPj --------------------------
	.section	.nv.constant0._Z17initialize_buffermmPj,"a",@progbits
	.sectionflags	@""
	.align	4
.nv.constant0._Z17initialize_buffermmPj:
	.zero		920


//--------------------- SYMBOLS --------------------------

	.type		.nv.reservedSmem.offset0,@object
	.size		.nv.reservedSmem.offset0,0x4
